	.target	sm_80

	.elftype	@"ET_EXEC"


//--------------------- .note.nv.tkinfo           --------------------------
	.section	.note.nv.tkinfo,"",@"SHT_NOTE"
	.sectionflags	@"SHF_NOTE_NV_TKINFO"
	.tkinfo
        /*0018*/ 	.word	0x00000002
        /*0030*/ 	.string	""
        /*0030*/ 	.string	"ptxas"
        /*0030*/ 	.string	"Cuda compilation tools, release 13.0, V13.0.88"
        /*0030*/ 	.string	"Build cuda_13.0.r13.0/compiler.36424714_0"
        /*0030*/ 	.string	"-v  -suppress-debug-info  -lineinfo  -arch sm_80 "



//--------------------- .note.nv.cuinfo           --------------------------
	.section	.note.nv.cuinfo,"",@"SHT_NOTE"
	.sectionflags	@"SHF_NOTE_NV_CUINFO"
        /*0018*/ 	.short	0x0002
        /*001a*/ 	.short	0x0050
        /*001c*/ 	.short	0x0082
	.zero		2


//--------------------- .nv.info                  --------------------------
	.section	.nv.info,"",@"SHT_CUDA_INFO"
	.align	4


	//----- nvinfo : EIATTR_REGCOUNT
	.align		4
        /*0000*/ 	.byte	0x04, 0x2f
        /*0002*/ 	.short	(.L_2 - .L_1)
	.align		4
.L_1:
        /*0004*/ 	.word	index@(attn_fwd)
        /*0008*/ 	.word	0x000000ff


	//----- nvinfo : EIATTR_FRAME_SIZE
	.align		4
.L_2:
        /*000c*/ 	.byte	0x04, 0x11
        /*000e*/ 	.short	(.L_4 - .L_3)
	.align		4
.L_3:
        /*0010*/ 	.word	index@(attn_fwd)
        /*0014*/ 	.word	0x00000048


	//----- nvinfo : EIATTR_MIN_STACK_SIZE
	.align		4
.L_4:
        /*0018*/ 	.byte	0x04, 0x12
        /*001a*/ 	.short	(.L_6 - .L_5)
	.align		4
.L_5:
        /*001c*/ 	.word	index@(attn_fwd)
        /*0020*/ 	.word	0x00000048
.L_6:


//--------------------- .nv.info.attn_fwd         --------------------------
	.section	.nv.info.attn_fwd,"",@"SHT_CUDA_INFO"
	.sectionflags	@""
	.align	4


	//----- nvinfo : EIATTR_CUDA_API_VERSION
	.align		4
        /*0000*/ 	.byte	0x04, 0x37
        /*0002*/ 	.short	(.L_8 - .L_7)
.L_7:
        /*0004*/ 	.word	0x00000082


	//----- nvinfo : EIATTR_SW2861232_WAR
	.align		4
.L_8:
        /*0008*/ 	.byte	0x01, 0x35
	.zero		2


	//----- nvinfo : EIATTR_PARAM_CBANK
	.align		4
        /*000c*/ 	.byte	0x04, 0x0a
        /*000e*/ 	.short	(.L_10 - .L_9)
	.align		4
.L_9:
        /*0010*/ 	.word	index@(.nv.constant0.attn_fwd)
        /*0014*/ 	.short	0x0160
        /*0016*/ 	.short	0x0088


	//----- nvinfo : EIATTR_CBANK_PARAM_SIZE
	.align		4
.L_10:
        /*0018*/ 	.byte	0x03, 0x19
        /*001a*/ 	.short	0x0088


	//----- nvinfo : EIATTR_KPARAM_INFO
	.align		4
        /*001c*/ 	.byte	0x04, 0x17
        /*001e*/ 	.short	(.L_12 - .L_11)
.L_11:
        /*0020*/ 	.word	0x00000000
        /*0024*/ 	.short	0x0019
        /*0026*/ 	.short	0x0080
        /*0028*/ 	.byte	0x00, 0xf4, 0x21, 0x00


	//----- nvinfo : EIATTR_KPARAM_INFO
	.align		4
.L_12:
        /*002c*/ 	.byte	0x04, 0x17
        /*002e*/ 	.short	(.L_14 - .L_13)
.L_13:
        /*0030*/ 	.word	0x00000000
        /*0034*/ 	.short	0x0018
        /*0036*/ 	.short	0x0078
        /*0038*/ 	.byte	0x00, 0xf4, 0x21, 0x00


	//----- nvinfo : EIATTR_KPARAM_INFO
	.align		4
.L_14:
        /*003c*/ 	.byte	0x04, 0x17
        /*003e*/ 	.short	(.L_16 - .L_15)
.L_15:
        /*0040*/ 	.word	0x00000000
        /*0044*/ 	.short	0x0017
        /*0046*/ 	.short	0x0070
        /*0048*/ 	.byte	0x00, 0xf0, 0x11, 0x00


	//----- nvinfo : EIATTR_KPARAM_INFO
	.align		4
.L_16:
        /*004c*/ 	.byte	0x04, 0x17
        /*004e*/ 	.short	(.L_18 - .L_17)
.L_17:
        /*0050*/ 	.word	0x00000000
        /*0054*/ 	.short	0x0016
        /*0056*/ 	.short	0x006c
        /*0058*/ 	.byte	0x00, 0xf0, 0x11, 0x00


	//----- nvinfo : EIATTR_KPARAM_INFO
	.align		4
.L_18:
        /*005c*/ 	.byte	0x04, 0x17
        /*005e*/ 	.short	(.L_20 - .L_19)
.L_19:
        /*0060*/ 	.word	0x00000000
        /*0064*/ 	.short	0x0015
        /*0066*/ 	.short	0x0068
        /*0068*/ 	.byte	0x00, 0xf0, 0x11, 0x00


	//----- nvinfo : EIATTR_KPARAM_INFO
	.align		4
.L_20:
        /*006c*/ 	.byte	0x04, 0x17
        /*006e*/ 	.short	(.L_22 - .L_21)
.L_21:
        /*0070*/ 	.word	0x00000000
        /*0074*/ 	.short	0x0014
        /*0076*/ 	.short	0x0064
        /*0078*/ 	.byte	0x00, 0xf0, 0x11, 0x00


	//----- nvinfo : EIATTR_KPARAM_INFO
	.align		4
.L_22:
        /*007c*/ 	.byte	0x04, 0x17
        /*007e*/ 	.short	(.L_24 - .L_23)
.L_23:
        /*0080*/ 	.word	0x00000000
        /*0084*/ 	.short	0x0013
        /*0086*/ 	.short	0x0060
        /*0088*/ 	.byte	0x00, 0xf0, 0x11, 0x00


	//----- nvinfo : EIATTR_KPARAM_INFO
	.align		4
.L_24:
        /*008c*/ 	.byte	0x04, 0x17
        /*008e*/ 	.short	(.L_26 - .L_25)
.L_25:
        /*0090*/ 	.word	0x00000000
        /*0094*/ 	.short	0x0012
        /*0096*/ 	.short	0x005c
        /*0098*/ 	.byte	0x00, 0xf0, 0x11, 0x00


	//----- nvinfo : EIATTR_KPARAM_INFO
	.align		4
.L_26:
        /*009c*/ 	.byte	0x04, 0x17
        /*009e*/ 	.short	(.L_28 - .L_27)
.L_27:
        /*00a0*/ 	.word	0x00000000
        /*00a4*/ 	.short	0x0011
        /*00a6*/ 	.short	0x0058
        /*00a8*/ 	.byte	0x00, 0xf0, 0x11, 0x00


	//----- nvinfo : EIATTR_KPARAM_INFO
	.align		4
.L_28:
        /*00ac*/ 	.byte	0x04, 0x17
        /*00ae*/ 	.short	(.L_30 - .L_29)
.L_29:
        /*00b0*/ 	.word	0x00000000
        /*00b4*/ 	.short	0x0010
        /*00b6*/ 	.short	0x0054
        /*00b8*/ 	.byte	0x00, 0xf0, 0x11, 0x00


	//----- nvinfo : EIATTR_KPARAM_INFO
	.align		4
.L_30:
        /*00bc*/ 	.byte	0x04, 0x17
        /*00be*/ 	.short	(.L_32 - .L_31)
.L_31:
        /*00c0*/ 	.word	0x00000000
        /*00c4*/ 	.short	0x000f
        /*00c6*/ 	.short	0x0050
        /*00c8*/ 	.byte	0x00, 0xf0, 0x11, 0x00


	//----- nvinfo : EIATTR_KPARAM_INFO
	.align		4
.L_32:
        /*00cc*/ 	.byte	0x04, 0x17
        /*00ce*/ 	.short	(.L_34 - .L_33)
.L_33:
        /*00d0*/ 	.word	0x00000000
        /*00d4*/ 	.short	0x000e
        /*00d6*/ 	.short	0x004c
        /*00d8*/ 	.byte	0x00, 0xf0, 0x11, 0x00


	//----- nvinfo : EIATTR_KPARAM_INFO
	.align		4
.L_34:
        /*00dc*/ 	.byte	0x04, 0x17
        /*00de*/ 	.short	(.L_36 - .L_35)
.L_35:
        /*00e0*/ 	.word	0x00000000
        /*00e4*/ 	.short	0x000d
        /*00e6*/ 	.short	0x0048
        /*00e8*/ 	.byte	0x00, 0xf0, 0x11, 0x00


	//----- nvinfo : EIATTR_KPARAM_INFO
	.align		4
.L_36:
        /*00ec*/ 	.byte	0x04, 0x17
        /*00ee*/ 	.short	(.L_38 - .L_37)
.L_37:
        /*00f0*/ 	.word	0x00000000
        /*00f4*/ 	.short	0x000c
        /*00f6*/ 	.short	0x0044
        /*00f8*/ 	.byte	0x00, 0xf0, 0x11, 0x00


	//----- nvinfo : EIATTR_KPARAM_INFO
	.align		4
.L_38:
        /*00fc*/ 	.byte	0x04, 0x17
        /*00fe*/ 	.short	(.L_40 - .L_39)
.L_39:
        /*0100*/ 	.word	0x00000000
        /*0104*/ 	.short	0x000b
        /*0106*/ 	.short	0x0040
        /*0108*/ 	.byte	0x00, 0xf0, 0x11, 0x00


	//----- nvinfo : EIATTR_KPARAM_INFO
	.align		4
.L_40:
        /*010c*/ 	.byte	0x04, 0x17
        /*010e*/ 	.short	(.L_42 - .L_41)
.L_41:
        /*0110*/ 	.word	0x00000000
        /*0114*/ 	.short	0x000a
        /*0116*/ 	.short	0x003c
        /*0118*/ 	.byte	0x00, 0xf0, 0x11, 0x00


	//----- nvinfo : EIATTR_KPARAM_INFO
	.align		4
.L_42:
        /*011c*/ 	.byte	0x04, 0x17
        /*011e*/ 	.short	(.L_44 - .L_43)
.L_43:
        /*0120*/ 	.word	0x00000000
        /*0124*/ 	.short	0x0009
        /*0126*/ 	.short	0x0038
        /*0128*/ 	.byte	0x00, 0xf0, 0x11, 0x00


	//----- nvinfo : EIATTR_KPARAM_INFO
	.align		4
.L_44:
        /*012c*/ 	.byte	0x04, 0x17
        /*012e*/ 	.short	(.L_46 - .L_45)
.L_45:
        /*0130*/ 	.word	0x00000000
        /*0134*/ 	.short	0x0008
        /*0136*/ 	.short	0x0034
        /*0138*/ 	.byte	0x00, 0xf0, 0x11, 0x00


	//----- nvinfo : EIATTR_KPARAM_INFO
	.align		4
.L_46:
        /*013c*/ 	.byte	0x04, 0x17
        /*013e*/ 	.short	(.L_48 - .L_47)
.L_47:
        /*0140*/ 	.word	0x00000000
        /*0144*/ 	.short	0x0007
        /*0146*/ 	.short	0x0030
        /*0148*/ 	.byte	0x00, 0xf0, 0x11, 0x00


	//----- nvinfo : EIATTR_KPARAM_INFO
	.align		4
.L_48:
        /*014c*/ 	.byte	0x04, 0x17
        /*014e*/ 	.short	(.L_50 - .L_49)
.L_49:
        /*0150*/ 	.word	0x00000000
        /*0154*/ 	.short	0x0006
        /*0156*/ 	.short	0x002c
        /*0158*/ 	.byte	0x00, 0xf0, 0x11, 0x00


	//----- nvinfo : EIATTR_KPARAM_INFO
	.align		4
.L_50:
        /*015c*/ 	.byte	0x04, 0x17
        /*015e*/ 	.short	(.L_52 - .L_51)
.L_51:
        /*0160*/ 	.word	0x00000000
        /*0164*/ 	.short	0x0005
        /*0166*/ 	.short	0x0028
        /*0168*/ 	.byte	0x00, 0xf0, 0x11, 0x00


	//----- nvinfo : EIATTR_KPARAM_INFO
	.align		4
.L_52:
        /*016c*/ 	.byte	0x04, 0x17
        /*016e*/ 	.short	(.L_54 - .L_53)
.L_53:
        /*0170*/ 	.word	0x00000000
        /*0174*/ 	.short	0x0004
        /*0176*/ 	.short	0x0020
        /*0178*/ 	.byte	0x00, 0xf4, 0x21, 0x00


	//----- nvinfo : EIATTR_KPARAM_INFO
	.align		4
.L_54:
        /*017c*/ 	.byte	0x04, 0x17
        /*017e*/ 	.short	(.L_56 - .L_55)
.L_55:
        /*0180*/ 	.word	0x00000000
        /*0184*/ 	.short	0x0003
        /*0186*/ 	.short	0x0018
        /*0188*/ 	.byte	0x00, 0xf4, 0x21, 0x00


	//----- nvinfo : EIATTR_KPARAM_INFO
	.align		4
.L_56:
        /*018c*/ 	.byte	0x04, 0x17
        /*018e*/ 	.short	(.L_58 - .L_57)
.L_57:
        /*0190*/ 	.word	0x00000000
        /*0194*/ 	.short	0x0002
        /*0196*/ 	.short	0x0010
        /*0198*/ 	.byte	0x00, 0xf4, 0x21, 0x00


	//----- nvinfo : EIATTR_KPARAM_INFO
	.align		4
.L_58:
        /*019c*/ 	.byte	0x04, 0x17
        /*019e*/ 	.short	(.L_60 - .L_59)
.L_59:
        /*01a0*/ 	.word	0x00000000
        /*01a4*/ 	.short	0x0001
        /*01a6*/ 	.short	0x0008
        /*01a8*/ 	.byte	0x00, 0xf4, 0x21, 0x00


	//----- nvinfo : EIATTR_KPARAM_INFO
	.align		4
.L_60:
        /*01ac*/ 	.byte	0x04, 0x17
        /*01ae*/ 	.short	(.L_62 - .L_61)
.L_61:
        /*01b0*/ 	.word	0x00000000
        /*01b4*/ 	.short	0x0000
        /*01b6*/ 	.short	0x0000
        /*01b8*/ 	.byte	0x00, 0xf4, 0x21, 0x00


	//----- nvinfo : EIATTR_MAXREG_COUNT
	.align		4
.L_62:
        /*01bc*/ 	.byte	0x03, 0x1b
        /*01be*/ 	.short	0x00ff


	//----- nvinfo : EIATTR_NUM_BARRIERS
	.align		4
        /*01c0*/ 	.byte	0x02, 0x4c
        /*01c2*/ 	.byte	0x01
	.zero		1


	//----- nvinfo : EIATTR_ANNOTATIONS
	.align		4
        /*01c4*/ 	.byte	0x04, 0x55
        /*01c6*/ 	.short	(.L_64 - .L_63)


	//   ....[0]....
.L_63:
        /*01c8*/ 	.word	0x00000001
        /*01cc*/ 	.byte	0x10, 0x12, 0x00, 0x00, 0x01, 0x00, 0x00, 0x00, 0x40, 0x12, 0x00, 0x00, 0x01, 0x00, 0x00, 0x00
        /*01dc*/ 	.byte	0xf0, 0x12, 0x00, 0x00, 0x01, 0x00, 0x00, 0x00, 0x20, 0x13, 0x00, 0x00, 0x01, 0x00, 0x00, 0x00
        /*01ec*/ 	.byte	0x60, 0x13, 0x00, 0x00, 0x01, 0x00, 0x00, 0x00, 0xd0, 0x13, 0x00, 0x00, 0x01, 0x00, 0x00, 0x00
        /*01fc*/ 	.byte	0x00, 0x14, 0x00, 0x00, 0x01, 0x00, 0x00, 0x00, 0x40, 0x14, 0x00, 0x00, 0x01, 0x00, 0x00, 0x00
        /*020c*/ 	.byte	0xb0, 0x14, 0x00, 0x00, 0x01, 0x00, 0x00, 0x00, 0x40, 0x19, 0x00, 0x00, 0x01, 0x00, 0x00, 0x00
        /*021c*/ 	.byte	0x50, 0x19, 0x00, 0x00, 0x01, 0x00, 0x00, 0x00, 0x60, 0x19, 0x00, 0x00, 0x01, 0x00, 0x00, 0x00
        /*022c*/ 	.byte	0x70, 0x19, 0x00, 0x00, 0x01, 0x00, 0x00, 0x00, 0x80, 0x19, 0x00, 0x00, 0x01, 0x00, 0x00, 0x00
        /*023c*/ 	.byte	0x90, 0x19, 0x00, 0x00, 0x01, 0x00, 0x00, 0x00, 0xa0, 0x19, 0x00, 0x00, 0x01, 0x00, 0x00, 0x00
        /*024c*/ 	.byte	0xb0, 0x19, 0x00, 0x00, 0x01, 0x00, 0x00, 0x00, 0xc0, 0x19, 0x00, 0x00


	//----- nvinfo : EIATTR_MERCURY_ISA_VERSION
	.align		4
.L_64:
        /*0258*/ 	.byte	0x03, 0x5f
        /*025a*/ 	.short	0x0000


	//----- nvinfo : EIATTR_COOP_GROUP_MASK_REGIDS
	.align		4
        /*025c*/ 	.byte	0x04, 0x29
        /*025e*/ 	.short	(.L_66 - .L_65)


	//   ....[0]....
.L_65:
        /*0260*/ 	.word	0xffffffff


	//   ....[1]....
        /*0264*/ 	.word	0xffffffff


	//   ....[2]....
        /*0268*/ 	.word	0xffffffff


	//   ....[3]....
        /*026c*/ 	.word	0xffffffff


	//   ....[4]....
        /*0270*/ 	.word	0xffffffff


	//   ....[5]....
        /*0274*/ 	.word	0xffffffff


	//   ....[6]....
        /*0278*/ 	.word	0xffffffff


	//   ....[7]....
        /*027c*/ 	.word	0xffffffff


	//   ....[8]....
        /*0280*/ 	.word	0xffffffff


	//   ....[9]....
        /*0284*/ 	.word	0xffffffff


	//   ....[10]....
        /*0288*/ 	.word	0xffffffff


	//   ....[11]....
        /*028c*/ 	.word	0xffffffff


	//   ....[12]....
        /*0290*/ 	.word	0xffffffff


	//   ....[13]....
        /*0294*/ 	.word	0xffffffff


	//   ....[14]....
        /*0298*/ 	.word	0xffffffff


	//   ....[15]....
        /*029c*/ 	.word	0xffffffff


	//----- nvinfo : EIATTR_COOP_GROUP_INSTR_OFFSETS
	.align		4
.L_66:
        /*02a0*/ 	.byte	0x04, 0x28
        /*02a2*/ 	.short	(.L_68 - .L_67)


	//   ....[0]....
.L_67:
        /*02a4*/ 	.word	0x00003290


	//   ....[1]....
        /*02a8*/ 	.word	0x000033f0


	//   ....[2]....
        /*02ac*/ 	.word	0x00003410


	//   ....[3]....
        /*02b0*/ 	.word	0x00003540


	//   ....[4]....
        /*02b4*/ 	.word	0x00003560


	//   ....[5]....
        /*02b8*/ 	.word	0x00003640


	//   ....[6]....
        /*02bc*/ 	.word	0x00003650


	//   ....[7]....
        /*02c0*/ 	.word	0x00003680


	//   ....[8]....
        /*02c4*/ 	.word	0x00006100


	//   ....[9]....
        /*02c8*/ 	.word	0x00006110


	//   ....[10]....
        /*02cc*/ 	.word	0x00006120


	//   ....[11]....
        /*02d0*/ 	.word	0x00006130


	//   ....[12]....
        /*02d4*/ 	.word	0x000061a0


	//   ....[13]....
        /*02d8*/ 	.word	0x000061c0


	//   ....[14]....
        /*02dc*/ 	.word	0x000061d0


	//   ....[15]....
        /*02e0*/ 	.word	0x000061e0


	//----- nvinfo : EIATTR_EXIT_INSTR_OFFSETS
	.align		4
.L_68:
        /*02e4*/ 	.byte	0x04, 0x1c
        /*02e6*/ 	.short	(.L_70 - .L_69)


	//   ....[0]....
.L_69:
        /*02e8*/ 	.word	0x00008180


	//----- nvinfo : EIATTR_REQNTID
	.align		4
.L_70:
        /*02ec*/ 	.byte	0x04, 0x10
        /*02ee*/ 	.short	(.L_72 - .L_71)
.L_71:
        /*02f0*/ 	.word	0x00000100
        /*02f4*/ 	.word	0x00000001
        /*02f8*/ 	.word	0x00000001
.L_72:


//--------------------- .nv.callgraph             --------------------------
	.section	.nv.callgraph,"",@"SHT_CUDA_CALLGRAPH"
	.align	4
	.sectionentsize	8
	.align		4
        /*0000*/ 	.word	0x00000000
	.align		4
        /*0004*/ 	.word	0xffffffff
	.align		4
        /*0008*/ 	.word	0x00000000
	.align		4
        /*000c*/ 	.word	0xfffffffe
	.align		4
        /*0010*/ 	.word	0x00000000
	.align		4
        /*0014*/ 	.word	0xfffffffd
	.align		4
        /*0018*/ 	.word	0x00000000
	.align		4
        /*001c*/ 	.word	0xfffffffc


//--------------------- .nv.rel.action            --------------------------
	.section	.nv.rel.action,"",@"SHT_CUDA_RELOCINFO"
	.align	8
	.sectionentsize	8
        /*0000*/ 	.byte	0x73, 0x00, 0x00, 0x00, 0x00, 0x00, 0x00, 0x00, 0x00, 0x00, 0x00, 0x11, 0x25, 0x00, 0x05, 0x36


//--------------------- .nv.constant4             --------------------------
	.section	.nv.constant4,"a",@progbits
	.align	8
	.align		8
.nv.constant4:
        /*0000*/ 	.dword	_$_str


//--------------------- .nv.constant0.attn_fwd    --------------------------
	.section	.nv.constant0.attn_fwd,"a",@progbits
	.sectionflags	@""
	.align	4
.nv.constant0.attn_fwd:
	.zero		488


//--------------------- .text.attn_fwd            --------------------------
	.section	.text.attn_fwd,"ax",@progbits
	.sectioninfo	@"SHI_REGISTERS=255"
	.align	128
        .global         attn_fwd
        .type           attn_fwd,@function
        .size           attn_fwd,(.L_x_3 - attn_fwd)
        .other          attn_fwd,@"STO_CUDA_ENTRY STV_DEFAULT"
attn_fwd:
.text.attn_fwd:
[----:B------:R-:W-:Y:S02]  /*0000*/  MOV R1, c[0x0][0x28] ;  /* 0x00000a0000017a02 */ /* 0x000fe40000000f00 */
[----:B------:R-:W0:Y:S01]  /*0010*/  S2R R66, SR_TID.X ;  /* 0x0000000000427919 */ /* 0x000e220000002100 */
[----:B------:R-:W-:Y:S01]  /*0020*/  MOV R67, c[0x0][0x198] ;  /* 0x0000660000437a02 */ /* 0x000fe20000000f00 */
[----:B------:R-:W-:Y:S01]  /*0030*/  ULDC.64 UR4, c[0x0][0x118] ;  /* 0x0000460000047ab9 */ /* 0x000fe20000000a00 */
[----:B------:R-:W-:Y:S01]  /*0040*/  IADD3 R1, R1, -0x48, RZ ;  /* 0xffffffb801017810 */ /* 0x000fe20007ffe0ff */
[----:B------:R-:W1:Y:S01]  /*0050*/  S2R R0, SR_CTAID.X ;  /* 0x0000000000007919 */ /* 0x000e620000002500 */
[C---:B------:R-:W-:Y:S01]  /*0060*/  SHF.L.U32 R9, R67.reuse, 0x3, RZ ;  /* 0x0000000343097819 */ /* 0x040fe200000006ff */
[C---:B------:R-:W-:Y:S01]  /*0070*/  IMAD R19, R67.reuse, 0x22, RZ ;  /* 0x0000002243137824 */ /* 0x040fe200078e02ff */
[C---:B------:R-:W-:Y:S01]  /*0080*/  SHF.L.U32 R35, R67.reuse, 0x4, RZ ;  /* 0x0000000443237819 */ /* 0x040fe200000006ff */
[----:B------:R-:W2:Y:S01]  /*0090*/  S2R R68, SR_CTAID.Y ;  /* 0x0000000000447919 */ /* 0x000ea20000002600 */
[C---:B------:R-:W-:Y:S01]  /*00a0*/  IMAD R27, R67.reuse, 0xc, RZ ;  /* 0x0000000c431b7824 */ /* 0x040fe200078e02ff */
[C---:B------:R-:W-:Y:S01]  /*00b0*/  SHF.L.U32 R7, R67.reuse, 0x1, RZ ;  /* 0x0000000143077819 */ /* 0x040fe200000006ff */
[C---:B------:R-:W-:Y:S01]  /*00c0*/  IMAD R51, R67.reuse, 0x18, RZ ;  /* 0x0000001843337824 */ /* 0x040fe200078e02ff */
[C---:B------:R-:W-:Y:S01]  /*00d0*/  SHF.L.U32 R11, R67.reuse, 0x2, RZ ;  /* 0x00000002430b7819 */ /* 0x040fe200000006ff */
[C---:B------:R-:W-:Y:S01]  /*00e0*/  IMAD R15, R67.reuse, 0x6, RZ ;  /* 0x00000006430f7824 */ /* 0x040fe200078e02ff */
[CC--:B------:R-:W-:Y:S01]  /*00f0*/  LEA R13, R67.reuse, R67.reuse, 0x2 ;  /* 0x00000043430d7211 */ /* 0x0c0fe200078e10ff */
[C---:B------:R-:W-:Y:S01]  /*0100*/  IMAD R81, R67.reuse, 0x30, RZ ;  /* 0x0000003043517824 */ /* 0x040fe200078e02ff */
[CC--:B------:R-:W-:Y:S01]  /*0110*/  LEA R17, R67.reuse, -R67.reuse, 0x3 ;  /* 0x8000004343117211 */ /* 0x0c0fe200078e18ff */
[C---:B------:R-:W-:Y:S01]  /*0120*/  IMAD R23, R67.reuse, 0xa, RZ ;  /* 0x0000000a43177824 */ /* 0x040fe200078e02ff */
[CC--:B------:R-:W-:Y:S01]  /*0130*/  LEA R21, R67.reuse, R67.reuse, 0x3 ;  /* 0x0000004343157211 */ /* 0x0c0fe200078e18ff */
[C---:B------:R-:W-:Y:S01]  /*0140*/  IMAD R31, R67.reuse, 0xe, RZ ;  /* 0x0000000e431f7824 */ /* 0x040fe200078e02ff */
[CC--:B------:R-:W-:Y:S01]  /*0150*/  LEA R37, R67.reuse, R67.reuse, 0x4 ;  /* 0x0000004343257211 */ /* 0x0c0fe200078e20ff */
[C---:B------:R-:W-:Y:S01]  /*0160*/  IMAD R39, R67.reuse, 0x12, RZ ;  /* 0x0000001243277824 */ /* 0x040fe200078e02ff */
[CC--:B------:R-:W-:Y:S01]  /*0170*/  LEA R33, R67.reuse, -R67.reuse, 0x4 ;  /* 0x8000004343217211 */ /* 0x0c0fe200078e20ff */
[C---:B------:R-:W-:Y:S01]  /*0180*/  IMAD R43, R67.reuse, 0x14, RZ ;  /* 0x00000014432b7824 */ /* 0x040fe200078e02ff */
[----:B0-----:R-:W-:Y:S01]  /*0190*/  LOP3.LUT R70, R66, 0xff, RZ, 0xc0, !PT ;  /* 0x000000ff42467812 */ /* 0x001fe200078ec0ff */
[C---:B------:R-:W-:Y:S01]  /*01a0*/  IMAD R47, R67.reuse, 0x16, RZ ;  /* 0x00000016432f7824 */ /* 0x040fe200078e02ff */
[C---:B------:R-:W-:Y:S01]  /*01b0*/  LEA R65, R67.reuse, -R67, 0x5 ;  /* 0x8000004343417211 */ /* 0x040fe200078e28ff */
[C---:B------:R-:W-:Y:S01]  /*01c0*/  IMAD R25, R67.reuse, 0xb, RZ ;  /* 0x0000000b43197824 */ /* 0x040fe200078e02ff */
[----:B-1----:R-:W-:Y:S01]  /*01d0*/  LEA R2, R0, R70, 0x8 ;  /* 0x0000004600027211 */ /* 0x002fe200078e40ff */
[----:B------:R-:W-:-:S02]  /*01e0*/  IMAD R55, R67, 0x1a, RZ ;  /* 0x0000001a43377824 */ /* 0x000fc400078e02ff */
[C---:B------:R-:W-:Y:S02]  /*01f0*/  IMAD R69, R67.reuse, 0x24, RZ ;  /* 0x0000002443457824 */ /* 0x040fe400078e02ff */
[----:B--2---:R-:W-:Y:S02]  /*0200*/  IMAD R0, R68, c[0x0][0x190], RZ ;  /* 0x0000640044007a24 */ /* 0x004fe400078e02ff */
[----:B------:R-:W-:Y:S02]  /*0210*/  IMAD R3, R2, c[0x0][0x194], RZ ;  /* 0x0000650002037a24 */ /* 0x000fe400078e02ff */
[----:B------:R-:W-:Y:S01]  /*0220*/  IMAD R59, R67, 0x1c, RZ ;  /* 0x0000001c433b7824 */ /* 0x000fe200078e02ff */
[C---:B------:R-:W-:Y:S01]  /*0230*/  SHF.L.U32 R2, R0.reuse, 0x1, RZ ;  /* 0x0000000100027819 */ /* 0x040fe200000006ff */
[----:B------:R-:W-:Y:S01]  /*0240*/  IMAD.HI R0, R0, 0x2, RZ ;  /* 0x0000000200007827 */ /* 0x000fe200078e02ff */
[----:B------:R-:W-:-:S03]  /*0250*/  SHF.L.U32 R5, R3, 0x1, RZ ;  /* 0x0000000103057819 */ /* 0x000fc600000006ff */
[----:B------:R-:W-:Y:S01]  /*0260*/  IMAD.HI R3, R3, 0x2, RZ ;  /* 0x0000000203037827 */ /* 0x000fe200078e02ff */
[----:B------:R-:W-:Y:S02]  /*0270*/  IADD3 R2, P0, P1, R5, c[0x0][0x160], R2 ;  /* 0x0000580005027a10 */ /* 0x000fe4000791e002 */
[C---:B------:R-:W-:Y:S01]  /*0280*/  LEA R5, R67.reuse, R67, 0x1 ;  /* 0x0000004343057211 */ /* 0x040fe200078e08ff */
[----:B------:R-:W-:Y:S01]  /*0290*/  IMAD R63, R67, 0x1e, RZ ;  /* 0x0000001e433f7824 */ /* 0x000fe200078e02ff */
[----:B------:R-:W-:Y:S01]  /*02a0*/  IADD3.X R3, R3, c[0x0][0x164], R0, P0, P1 ;  /* 0x0000590003037a10 */ /* 0x000fe200007e2400 */
[C---:B------:R-:W-:Y:S01]  /*02b0*/  IMAD R71, R67.reuse, 0x26, RZ ;  /* 0x0000002643477824 */ /* 0x040fe200078e02ff */
[CC--:B------:R-:W-:Y:S01]  /*02c0*/  LEA R18, P4, R67.reuse, R2.reuse, 0x4 ;  /* 0x0000000243127211 */ /* 0x0c0fe200078820ff */
[C---:B------:R-:W-:Y:S01]  /*02d0*/  IMAD R29, R67.reuse, 0xd, RZ ;  /* 0x0000000d431d7824 */ /* 0x040fe200078e02ff */
[CC--:B------:R-:W-:Y:S01]  /*02e0*/  LEA R34, P5, R67.reuse, R2.reuse, 0x5 ;  /* 0x0000000243227211 */ /* 0x0c0fe200078a28ff */
[----:B------:R-:W-:Y:S01]  /*02f0*/  IMAD R73, R67, 0x28, RZ ;  /* 0x0000002843497824 */ /* 0x000fe200078e02ff */
[-C--:B------:R-:W-:Y:S01]  /*0300*/  IADD3 R36, P1, R19, R2.reuse, RZ ;  /* 0x0000000213247210 */ /* 0x080fe20007f3e0ff */
[----:B------:R-:W-:Y:S01]  /*0310*/  IMAD R83, R67, 0x32, RZ ;  /* 0x0000003243537824 */ /* 0x000fe200078e02ff */
[-C--:B------:R-:W-:Y:S01]  /*0320*/  LEA.HI.X.SX32 R19, R9, R3.reuse, 0x1, P4 ;  /* 0x0000000309137211 */ /* 0x080fe200020f0eff */
[----:B------:R-:W-:Y:S01]  /*0330*/  IMAD R75, R67, 0x2a, RZ ;  /* 0x0000002a434b7824 */ /* 0x000fe200078e02ff */
[-C--:B------:R-:W-:Y:S01]  /*0340*/  LEA.HI.X.SX32 R35, R35, R3.reuse, 0x1, P5 ;  /* 0x0000000323237211 */ /* 0x080fe200028f0eff */
[----:B------:R-:W-:Y:S01]  /*0350*/  IMAD R85, R67, 0x34, RZ ;  /* 0x0000003443557824 */ /* 0x000fe200078e02ff */
[-C--:B------:R-:W-:Y:S01]  /*0360*/  IADD3 R14, P4, R27, R2.reuse, RZ ;  /* 0x000000021b0e7210 */ /* 0x080fe20007f9e0ff */
[----:B------:R-:W-:Y:S01]  /*0370*/  IMAD R77, R67, 0x2c, RZ ;  /* 0x0000002c434d7824 */ /* 0x000fe200078e02ff */
[-C--:B------:R-:W-:Y:S01]  /*0380*/  IADD3 R26, P5, R51, R2.reuse, RZ ;  /* 0x00000002331a7210 */ /* 0x080fe20007fbe0ff */
[----:B------:R-:W-:Y:S01]  /*0390*/  IMAD R79, R67, 0x2e, RZ ;  /* 0x0000002e434f7824 */ /* 0x000fe200078e02ff */
[-C--:B------:R-:W-:Y:S01]  /*03a0*/  IADD3 R8, P2, R15, R2.reuse, RZ ;  /* 0x000000020f087210 */ /* 0x080fe20007f5e0ff */
        /* <DEDUP_REMOVED lines=8> */
[C---:B------:R-:W-:Y:S01]  /*0430*/  IMAD R89, R67.reuse, 0x38, RZ ;  /* 0x0000003843597824 */ /* 0x040fe200078e02ff */
[CC--:B------:R-:W-:Y:S01]  /*0440*/  LEA R6, P5, R67.reuse, R2.reuse, 0x2 ;  /* 0x0000000243067211 */ /* 0x0c0fe200078a10ff */
[----:B------:R-:W-:Y:S01]  /*0450*/  IMAD R49, R67, 0x17, RZ ;  /* 0x0000001743317824 */ /* 0x000fe200078e02ff */
[-C--:B------:R-:W-:Y:S01]  /*0460*/  LEA.HI.X.SX32 R9, R5, R3.reuse, 0x1, P2 ;  /* 0x0000000305097211 */ /* 0x080fe200010f0eff */
[----:B------:R-:W-:Y:S01]  /*0470*/  IMAD R91, R67, 0x3a, RZ ;  /* 0x0000003a435b7824 */ /* 0x000fe200078e02ff */
[-C--:B------:R-:W-:Y:S01]  /*0480*/  LEA.HI.X.SX32 R51, R51, R3.reuse, 0x1, P6 ;  /* 0x0000000333337211 */ /* 0x080fe200030f0eff */
[C---:B------:R-:W-:Y:S01]  /*0490*/  IMAD R93, R67.reuse, 0x3c, RZ ;  /* 0x0000003c435d7824 */ /* 0x040fe200078e02ff */
[CC--:B------:R-:W-:Y:S01]  /*04a0*/  LEA R10, P6, R67.reuse, R2.reuse, 0x3 ;  /* 0x00000002430a7211 */ /* 0x0c0fe200078c18ff */
[C---:B------:R-:W-:Y:S01]  /*04b0*/  IMAD R95, R67.reuse, 0x3e, RZ ;  /* 0x0000003e435f7824 */ /* 0x040fe200078e02ff */
[CC--:B------:R-:W-:Y:S01]  /*04c0*/  LEA.HI.X.SX32 R5, R67.reuse, R3.reuse, 0x1, P4 ;  /* 0x0000000343057211 */ /* 0x0c0fe200020f0eff */
[----:B------:R-:W-:Y:S01]  /*04d0*/  IMAD R57, R67, 0x1b, RZ ;  /* 0x0000001b43397824 */ /* 0x000fe200078e02ff */
[----:B------:R-:W-:Y:S01]  /*04e0*/  LEA.HI.X.SX32 R7, R7, R3, 0x1, P5 ;  /* 0x0000000307077211 */ /* 0x000fe200028f0eff */
[----:B------:R-:W-:Y:S01]  /*04f0*/  IMAD R61, R67, 0x1d, RZ ;  /* 0x0000001d433d7824 */ /* 0x000fe200078e02ff */
[-C--:B------:R-:W-:Y:S01]  /*0500*/  IADD3 R12, P4, R23, R2.reuse, RZ ;  /* 0x00000002170c7210 */ /* 0x080fe20007f9e0ff */
[----:B------:R-:W2:Y:S01]  /*0510*/  LDG.E.U16 R18, [R18.64] ;  /* 0x0000000412127981 */ /* 0x000ea2000c1e1500 */
[----:B------:R-:W-:-:S02]  /*0520*/  IADD3 R16, P5, R31, R2, RZ ;  /* 0x000000021f107210 */ /* 0x000fc40007fbe0ff */
[-C--:B------:R-:W-:Y:S01]  /*0530*/  LEA.HI.X.SX32 R11, R11, R3.reuse, 0x1, P6 ;  /* 0x000000030b0b7211 */ /* 0x080fe200030f0eff */
[----:B------:R-:W3:Y:S01]  /*0540*/  LDG.E.U16 R34, [R34.64] ;  /* 0x0000000422227981 */ /* 0x000ee2000c1e1500 */
[-C--:B------:R-:W-:Y:S02]  /*0550*/  IADD3 R20, P6, R39, R2.reuse, RZ ;  /* 0x0000000227147210 */ /* 0x080fe40007fde0ff */
[-C--:B------:R-:W-:Y:S01]  /*0560*/  LEA.HI.X.SX32 R13, R13, R3.reuse, 0x1, P4 ;  /* 0x000000030d0d7211 */ /* 0x080fe200020f0eff */
[----:B------:R-:W4:Y:S01]  /*0570*/  LDG.E.U16 R50, [R50.64] ;  /* 0x0000000432327981 */ /* 0x000f22000c1e1500 */
[----:B------:R-:W-:Y:S02]  /*0580*/  LEA.HI.X.SX32 R17, R17, R3, 0x1, P5 ;  /* 0x0000000311117211 */ /* 0x000fe400028f0eff */
[-C--:B------:R-:W-:Y:S01]  /*0590*/  IADD3 R22, P4, R43, R2.reuse, RZ ;  /* 0x000000022b167210 */ /* 0x080fe20007f9e0ff */
[----:B------:R0:W5:Y:S01]  /*05a0*/  LDG.E.U16 R4, [R4.64] ;  /* 0x0000000404047981 */ /* 0x000162000c1e1500 */
[----:B------:R-:W-:-:S02]  /*05b0*/  IADD3 R24, P5, R47, R2, RZ ;  /* 0x000000022f187210 */ /* 0x000fc40007fbe0ff */
[-C--:B------:R-:W-:Y:S01]  /*05c0*/  LEA.HI.X.SX32 R21, R21, R3.reuse, 0x1, P6 ;  /* 0x0000000315157211 */ /* 0x080fe200030f0eff */
[----:B------:R1:W5:Y:S01]  /*05d0*/  LDG.E.U16 R6, [R6.64] ;  /* 0x0000000406067981 */ /* 0x000362000c1e1500 */
[-C--:B------:R-:W-:Y:S02]  /*05e0*/  IADD3 R38, P0, R69, R2.reuse, RZ ;  /* 0x0000000245267210 */ /* 0x080fe40007f1e0ff */
[-C--:B------:R-:W-:Y:S01]  /*05f0*/  IADD3 R28, P6, R55, R2.reuse, RZ ;  /* 0x00000002371c7210 */ /* 0x080fe20007fde0ff */
[----:B------:R-:W5:Y:S01]  /*0600*/  LDG.E.U16 R20, [R20.64] ;  /* 0x0000000414147981 */ /* 0x000f62000c1e1500 */
[-C--:B------:R-:W-:Y:S02]  /*0610*/  LEA.HI.X.SX32 R23, R23, R3.reuse, 0x1, P4 ;  /* 0x0000000317177211 */ /* 0x080fe400020f0eff */
[----:B------:R-:W-:Y:S01]  /*0620*/  LEA.HI.X.SX32 R25, R25, R3, 0x1, P5 ;  /* 0x0000000319197211 */ /* 0x000fe200028f0eff */
[----:B------:R0:W5:Y:S01]  /*0630*/  LDG.E.U16 R8, [R8.64] ;  /* 0x0000000408087981 */ /* 0x000162000c1e1500 */
[----:B------:R-:W-:-:S02]  /*0640*/  IADD3 R30, P4, R59, R2, RZ ;  /* 0x000000023b1e7210 */ /* 0x000fc40007f9e0ff */
[-C--:B------:R-:W-:Y:S01]  /*0650*/  IADD3 R32, P5, R63, R2.reuse, RZ ;  /* 0x000000023f207210 */ /* 0x080fe20007fbe0ff */
[----:B------:R-:W5:Y:S01]  /*0660*/  LDG.E.U16 R22, [R22.64] ;  /* 0x0000000416167981 */ /* 0x000f62000c1e1500 */
[-C--:B------:R-:W-:Y:S02]  /*0670*/  IADD3 R40, P3, R71, R2.reuse, RZ ;  /* 0x0000000247287210 */ /* 0x080fe40007f7e0ff */
[-C--:B------:R-:W-:Y:S01]  /*0680*/  LEA.HI.X.SX32 R37, R37, R3.reuse, 0x1, P1 ;  /* 0x0000000325257211 */ /* 0x080fe200008f0eff */
[----:B------:R-:W5:Y:S01]  /*0690*/  LDG.E.U16 R24, [R24.64] ;  /* 0x0000000418187981 */ /* 0x000f62000c1e1500 */
[-C--:B------:R-:W-:Y:S02]  /*06a0*/  IADD3 R42, P2, R73, R2.reuse, RZ ;  /* 0x00000002492a7210 */ /* 0x080fe40007f5e0ff */
[----:B------:R-:W-:Y:S01]  /*06b0*/  LEA.HI.X.SX32 R29, R29, R3, 0x1, P6 ;  /* 0x000000031d1d7211 */ /* 0x000fe200030f0eff */
[----:B------:R-:W5:Y:S01]  /*06c0*/  LDG.E.U16 R36, [R36.64] ;  /* 0x0000000424247981 */ /* 0x000f62000c1e1500 */
[----:B------:R-:W-:-:S02]  /*06d0*/  IADD3 R52, P1, R83, R2, RZ ;  /* 0x0000000253347210 */ /* 0x000fc40007f3e0ff */
[-C--:B------:R-:W-:Y:S01]  /*06e0*/  LEA.HI.X.SX32 R39, R39, R3.reuse, 0x1, P0 ;  /* 0x0000000327277211 */ /* 0x080fe200000f0eff */
[----:B------:R-:W5:Y:S01]  /*06f0*/  LDG.E.U16 R26, [R26.64] ;  /* 0x000000041a1a7981 */ /* 0x000f62000c1e1500 */
[-C--:B------:R-:W-:Y:S02]  /*0700*/  IADD3 R44, P6, R75, R2.reuse, RZ ;  /* 0x000000024b2c7210 */ /* 0x080fe40007fde0ff */
[-C--:B------:R-:W-:Y:S01]  /*0710*/  LEA.HI.X.SX32 R31, R31, R3.reuse, 0x1, P4 ;  /* 0x000000031f1f7211 */ /* 0x080fe200020f0eff */
[----:B------:R-:W5:Y:S01]  /*0720*/  LDG.E.U16 R38, [R38.64] ;  /* 0x0000000426267981 */ /* 0x000f62000c1e1500 */
[----:B------:R-:W-:Y:S02]  /*0730*/  LEA.HI.X.SX32 R33, R33, R3, 0x1, P5 ;  /* 0x0000000321217211 */ /* 0x000fe400028f0eff */
[-C--:B------:R-:W-:Y:S01]  /*0740*/  IADD3 R54, P0, R85, R2.reuse, RZ ;  /* 0x0000000255367210 */ /* 0x080fe20007f1e0ff */
[----:B------:R0:W5:Y:S01]  /*0750*/  LDG.E.U16 R10, [R10.64] ;  /* 0x000000040a0a7981 */ /* 0x000162000c1e1500 */
[----:B------:R-:W-:-:S02]  /*0760*/  IADD3 R46, P4, R77, R2, RZ ;  /* 0x000000024d2e7210 */ /* 0x000fc40007f9e0ff */
[-C--:B------:R-:W-:Y:S01]  /*0770*/  IADD3 R48, P5, R79, R2.reuse, RZ ;  /* 0x000000024f307210 */ /* 0x080fe20007fbe0ff */
[----:B------:R0:W5:Y:S01]  /*0780*/  LDG.E.U16 R12, [R12.64] ;  /* 0x000000040c0c7981 */ /* 0x000162000c1e1500 */
[-C--:B------:R-:W-:Y:S02]  /*0790*/  LEA.HI.X.SX32 R41, R41, R3.reuse, 0x1, P3 ;  /* 0x0000000329297211 */ /* 0x080fe400018f0eff */
[-C--:B------:R-:W-:Y:S01]  /*07a0*/  IADD3 R56, P3, R87, R2.reuse, RZ ;  /* 0x0000000257387210 */ /* 0x080fe20007f7e0ff */
[----:B------:R-:W5:Y:S01]  /*07b0*/  LDG.E.U16 R28, [R28.64] ;  /* 0x000000041c1c7981 */ /* 0x000f62000c1e1500 */
[-C--:B------:R-:W-:Y:S02]  /*07c0*/  LEA.HI.X.SX32 R43, R43, R3.reuse, 0x1, P2 ;  /* 0x000000032b2b7211 */ /* 0x080fe400010f0eff */
[----:B------:R-:W-:Y:S01]  /*07d0*/  LEA.HI.X.SX32 R53, R53, R3, 0x1, P1 ;  /* 0x0000000335357211 */ /* 0x000fe200008f0eff */
[----:B------:R-:W5:Y:S01]  /*07e0*/  LDG.E.U16 R40, [R40.64] ;  /* 0x0000000428287981 */ /* 0x000f62000c1e1500 */
[----:B------:R-:W-:-:S02]  /*07f0*/  IADD3 R58, P2, R89, R2, RZ ;  /* 0x00000002593a7210 */ /* 0x000fc40007f5e0ff */
[-C--:B------:R-:W-:Y:S01]  /*0800*/  LEA.HI.X.SX32 R45, R45, R3.reuse, 0x1, P6 ;  /* 0x000000032d2d7211 */ /* 0x080fe200030f0eff */
[----:B------:R-:W5:Y:S01]  /*0810*/  LDG.E.U16 R52, [R52.64] ;  /* 0x0000000434347981 */ /* 0x000f62000c1e1500 */
[-C--:B------:R-:W-:Y:S02]  /*0820*/  LEA.HI.X.SX32 R55, R55, R3.reuse, 0x1, P0 ;  /* 0x0000000337377211 */ /* 0x080fe400000f0eff */
[-C--:B------:R-:W-:Y:S01]  /*0830*/  IADD3 R60, P6, R91, R2.reuse, RZ ;  /* 0x000000025b3c7210 */ /* 0x080fe20007fde0ff */
[----:B------:R-:W5:Y:S01]  /*0840*/  LDG.E.U16 R42, [R42.64] ;  /* 0x000000042a2a7981 */ /* 0x000f62000c1e1500 */
[-C--:B------:R-:W-:Y:S02]  /*0850*/  LEA.HI.X.SX32 R47, R47, R3.reuse, 0x1, P4 ;  /* 0x000000032f2f7211 */ /* 0x080fe400020f0eff */
[----:B------:R-:W-:Y:S01]  /*0860*/  LEA.HI.X.SX32 R49, R49, R3, 0x1, P5 ;  /* 0x0000000331317211 */ /* 0x000fe200028f0eff */
[----:B------:R-:W5:Y:S01]  /*0870*/  LDG.E.U16 R54, [R54.64] ;  /* 0x0000000436367981 */ /* 0x000f62000c1e1500 */
[----:B------:R-:W-:-:S02]  /*0880*/  IADD3 R62, P4, R93, R2, RZ ;  /* 0x000000025d3e7210 */ /* 0x000fc40007f9e0ff */
[----:B------:R-:W-:Y:S01]  /*0890*/  IADD3 R64, P5, R95, R2, RZ ;  /* 0x000000025f407210 */ /* 0x000fe20007fbe0ff */
[----:B------:R-:W5:Y:S01]  /*08a0*/  LDG.E.U16 R44, [R44.64] ;  /* 0x000000042c2c7981 */ /* 0x000f62000c1e1500 */
[-C--:B------:R-:W-:Y:S02]  /*08b0*/  LEA.HI.X.SX32 R57, R57, R3.reuse, 0x1, P3 ;  /* 0x0000000339397211 */ /* 0x080fe400018f0eff */
[-C--:B------:R-:W-:Y:S01]  /*08c0*/  LEA.HI.X.SX32 R59, R59, R3.reuse, 0x1, P2 ;  /* 0x000000033b3b7211 */ /* 0x080fe200010f0eff */
[----:B------:R0:W5:Y:S01]  /*08d0*/  LDG.E.U16 R2, [R2.64] ;  /* 0x0000000402027981 */ /* 0x000162000c1e1500 */
[-C--:B------:R-:W-:Y:S02]  /*08e0*/  LEA.HI.X.SX32 R61, R61, R3.reuse, 0x1, P6 ;  /* 0x000000033d3d7211 */ /* 0x080fe400030f0eff */
[-C--:B------:R-:W-:Y:S01]  /*08f0*/  LEA.HI.X.SX32 R63, R63, R3.reuse, 0x1, P4 ;  /* 0x000000033f3f7211 */ /* 0x080fe200020f0eff */
[----:B------:R-:W5:Y:S01]  /*0900*/  LDG.E.U16 R56, [R56.64] ;  /* 0x0000000438387981 */ /* 0x000f62000c1e1500 */
[----:B------:R-:W-:-:S03]  /*0910*/  LEA.HI.X.SX32 R65, R65, R3, 0x1, P5 ;  /* 0x0000000341417211 */ /* 0x000fc600028f0eff */
[----:B------:R-:W5:Y:S04]  /*0920*/  LDG.E.U16 R58, [R58.64] ;  /* 0x000000043a3a7981 */ /* 0x000f68000c1e1500 */
[----:B------:R-:W5:Y:S04]  /*0930*/  LDG.E.U16 R60, [R60.64] ;  /* 0x000000043c3c7981 */ /* 0x000f68000c1e1500 */
[----:B------:R-:W5:Y:S04]  /*0940*/  LDG.E.U16 R14, [R14.64] ;  /* 0x000000040e0e7981 */ /* 0x000f68000c1e1500 */
[----:B------:R-:W5:Y:S04]  /*0950*/  LDG.E.U16 R30, [R30.64] ;  /* 0x000000041e1e7981 */ /* 0x000f68000c1e1500 */
[----:B------:R-:W5:Y:S04]  /*0960*/  LDG.E.U16 R46, [R46.64] ;  /* 0x000000042e2e7981 */ /* 0x000f68000c1e1500 */
[----:B------:R-:W5:Y:S04]  /*0970*/  LDG.E.U16 R62, [R62.64] ;  /* 0x000000043e3e7981 */ /* 0x000f68000c1e1500 */
[----:B------:R0:W5:Y:S04]  /*0980*/  LDG.E.U16 R17, [R16.64] ;  /* 0x0000000410117981 */ /* 0x000168000c1e1500 */
[----:B------:R-:W5:Y:S04]  /*0990*/  LDG.E.U16 R32, [R32.64] ;  /* 0x0000000420207981 */ /* 0x000f68000c1e1500 */
[----:B------:R-:W5:Y:S04]  /*09a0*/  LDG.E.U16 R48, [R48.64] ;  /* 0x0000000430307981 */ /* 0x000f68000c1e1500 */
[----:B------:R-:W5:Y:S01]  /*09b0*/  LDG.E.U16 R64, [R64.64] ;  /* 0x0000000440407981 */ /* 0x000f62000c1e1500 */
[----:B0-----:R-:W-:-:S04]  /*09c0*/  SHF.L.U32 R3, R70, 0x1, RZ ;  /* 0x0000000146037819 */ /* 0x001fc800000006ff */
[C---:B------:R-:W-:Y:S02]  /*09d0*/  LOP3.LUT R5, R3.reuse, 0x10, RZ, 0x3c, !PT ;  /* 0x0000001003057812 */ /* 0x040fe400078e3cff */
[C---:B-1----:R-:W-:Y:S02]  /*09e0*/  LOP3.LUT R7, R3.reuse, 0x20, RZ, 0x3c, !PT ;  /* 0x0000002003077812 */ /* 0x042fe400078e3cff */
[C---:B------:R-:W-:Y:S02]  /*09f0*/  LOP3.LUT R9, R3.reuse, 0x30, RZ, 0x3c, !PT ;  /* 0x0000003003097812 */ /* 0x040fe400078e3cff */
[C---:B------:R-:W-:Y:S02]  /*0a00*/  LOP3.LUT R11, R3.reuse, 0x40, RZ, 0x3c, !PT ;  /* 0x00000040030b7812 */ /* 0x040fe400078e3cff */
[----:B------:R-:W-:Y:S02]  /*0a10*/  LOP3.LUT R13, R3, 0x70, RZ, 0x3c, !PT ;  /* 0x00000070030d7812 */ /* 0x000fe400078e3cff */
[----:B------:R-:W-:-:S04]  /*0a20*/  MOV R0, 0x1 ;  /* 0x0000000100007802 */ /* 0x000fc80000000f00 */
[----:B------:R-:W-:Y:S01]  /*0a30*/  ISETP.LE.AND P0, PT, R0, c[0x0][0x1d0], PT ;  /* 0x0000740000007a0c */ /* 0x000fe20003f03270 */
[----:B------:R-:W-:Y:S01]  /*0a40*/  CS2R R148, SRZ ;  /* 0x0000000000947805 */ /* 0x000fe2000001ff00 */
[----:B------:R-:W-:Y:S01]  /*0a50*/  MOV R16, 0x3f800000 ;  /* 0x3f80000000107802 */ /* 0x000fe20000000f00 */
[----:B------:R-:W-:Y:S01]  /*0a60*/  CS2R R150, SRZ ;  /* 0x0000000000967805 */ /* 0x000fe2000001ff00 */
        /* <DEDUP_REMOVED lines=14> */
[----:B--2---:R0:W-:Y:S04]  /*0b50*/  STS.U16 [R3+0x1000], R18 ;  /* 0x0010001203007388 */ /* 0x0041e80000000400 */
[----:B---3--:R-:W-:Y:S04]  /*0b60*/  STS.U16 [R3+0x2000], R34 ;  /* 0x0020002203007388 */ /* 0x008fe80000000400 */
[----:B----4-:R-:W-:Y:S01]  /*0b70*/  STS.U16 [R3+0x3000], R50 ;  /* 0x0030003203007388 */ /* 0x010fe20000000400 */
[----:B0-----:R-:W-:-:S03]  /*0b80*/  MOV R18, 0x3f800000 ;  /* 0x3f80000000127802 */ /* 0x001fc60000000f00 */
[----:B-----5:R-:W-:Y:S04]  /*0b90*/  STS.U16 [R3], R2 ;  /* 0x0000000203007388 */ /* 0x020fe80000000400 */
[----:B------:R-:W-:Y:S04]  /*0ba0*/  STS.U16 [R5+0x200], R4 ;  /* 0x0002000405007388 */ /* 0x000fe80000000400 */
[----:B------:R-:W-:Y:S04]  /*0bb0*/  STS.U16 [R5+0x1200], R20 ;  /* 0x0012001405007388 */ /* 0x000fe80000000400 */
[----:B------:R-:W-:Y:S04]  /*0bc0*/  STS.U16 [R5+0x2200], R36 ;  /* 0x0022002405007388 */ /* 0x000fe80000000400 */
[----:B------:R0:W-:Y:S04]  /*0bd0*/  STS.U16 [R5+0x3200], R52 ;  /* 0x0032003405007388 */ /* 0x0001e80000000400 */
[----:B------:R-:W-:Y:S04]  /*0be0*/  STS.U16 [R7+0x400], R6 ;  /* 0x0004000607007388 */ /* 0x000fe80000000400 */
[----:B------:R-:W-:Y:S01]  /*0bf0*/  STS.U16 [R7+0x1400], R22 ;  /* 0x0014001607007388 */ /* 0x000fe20000000400 */
[----:B0-----:R-:W-:-:S03]  /*0c00*/  LOP3.LUT R5, R3, 0x50, RZ, 0x3c, !PT ;  /* 0x0000005003057812 */ /* 0x001fc600078e3cff */
[----:B------:R-:W-:Y:S04]  /*0c10*/  STS.U16 [R7+0x2400], R38 ;  /* 0x0024002607007388 */ /* 0x000fe80000000400 */
[----:B------:R0:W-:Y:S04]  /*0c20*/  STS.U16 [R7+0x3400], R54 ;  /* 0x0034003607007388 */ /* 0x0001e80000000400 */
[----:B------:R1:W-:Y:S04]  /*0c30*/  STS.U16 [R9+0x600], R8 ;  /* 0x0006000809007388 */ /* 0x0003e80000000400 */
[----:B------:R-:W-:Y:S01]  /*0c40*/  STS.U16 [R9+0x1600], R24 ;  /* 0x0016001809007388 */ /* 0x000fe20000000400 */
[----:B0-----:R-:W-:-:S03]  /*0c50*/  LOP3.LUT R7, R3, 0x60, RZ, 0x3c, !PT ;  /* 0x0000006003077812 */ /* 0x001fc600078e3cff */
[----:B------:R-:W-:Y:S04]  /*0c60*/  STS.U16 [R9+0x2600], R40 ;  /* 0x0026002809007388 */ /* 0x000fe80000000400 */
[----:B------:R0:W-:Y:S04]  /*0c70*/  STS.U16 [R9+0x3600], R56 ;  /* 0x0036003809007388 */ /* 0x0001e80000000400 */
[----:B------:R2:W-:Y:S04]  /*0c80*/  STS.U16 [R11+0x800], R10 ;  /* 0x0008000a0b007388 */ /* 0x0005e80000000400 */
[----:B------:R-:W-:Y:S04]  /*0c90*/  STS.U16 [R11+0x1800], R26 ;  /* 0x0018001a0b007388 */ /* 0x000fe80000000400 */
[----:B------:R-:W-:Y:S04]  /*0ca0*/  STS.U16 [R11+0x2800], R42 ;  /* 0x0028002a0b007388 */ /* 0x000fe80000000400 */
[----:B------:R-:W-:Y:S04]  /*0cb0*/  STS.U16 [R11+0x3800], R58 ;  /* 0x0038003a0b007388 */ /* 0x000fe80000000400 */
[----:B------:R-:W-:Y:S04]  /*0cc0*/  STS.U16 [R5+0xa00], R12 ;  /* 0x000a000c05007388 */ /* 0x000fe80000000400 */
[----:B------:R-:W-:Y:S04]  /*0cd0*/  STS.U16 [R5+0x1a00], R28 ;  /* 0x001a001c05007388 */ /* 0x000fe80000000400 */
[----:B------:R-:W-:Y:S04]  /*0ce0*/  STS.U16 [R5+0x2a00], R44 ;  /* 0x002a002c05007388 */ /* 0x000fe80000000400 */
[----:B------:R-:W-:Y:S04]  /*0cf0*/  STS.U16 [R5+0x3a00], R60 ;  /* 0x003a003c05007388 */ /* 0x000fe80000000400 */
[----:B------:R3:W-:Y:S04]  /*0d00*/  STS.U16 [R7+0xc00], R14 ;  /* 0x000c000e07007388 */ /* 0x0007e80000000400 */
[----:B------:R4:W-:Y:S04]  /*0d10*/  STS.U16 [R7+0x1c00], R30 ;  /* 0x001c001e07007388 */ /* 0x0009e80000000400 */
[----:B------:R4:W-:Y:S04]  /*0d20*/  STS.U16 [R7+0x2c00], R46 ;  /* 0x002c002e07007388 */ /* 0x0009e80000000400 */
[----:B------:R4:W-:Y:S04]  /*0d30*/  STS.U16 [R7+0x3c00], R62 ;  /* 0x003c003e07007388 */ /* 0x0009e80000000400 */
[----:B------:R4:W-:Y:S04]  /*0d40*/  STS.U16 [R13+0xe00], R17 ;  /* 0x000e00110d007388 */ /* 0x0009e80000000400 */
[----:B------:R4:W-:Y:S04]  /*0d50*/  STS.U16 [R13+0x1e00], R32 ;  /* 0x001e00200d007388 */ /* 0x0009e80000000400 */
[----:B------:R4:W-:Y:S04]  /*0d60*/  STS.U16 [R13+0x2e00], R48 ;  /* 0x002e00300d007388 */ /* 0x0009e80000000400 */
[----:B------:R4:W-:Y:S01]  /*0d70*/  STS.U16 [R13+0x3e00], R64 ;  /* 0x003e00400d007388 */ /* 0x0009e20000000400 */
[----:B------:R-:W-:-:S02]  /*0d80*/  MOV R20, 0x3f800000 ;  /* 0x3f80000000147802 */ /* 0x000fc40000000f00 */
[----:B------:R-:W-:Y:S02]  /*0d90*/  MOV R6, 0xff800000 ;  /* 0xff80000000067802 */ /* 0x000fe40000000f00 */
[----:B-1----:R-:W-:Y:S02]  /*0da0*/  MOV R8, 0xff800000 ;  /* 0xff80000000087802 */ /* 0x002fe40000000f00 */
[----:B0-----:R-:W-:Y:S02]  /*0db0*/  MOV R9, 0xff800000 ;  /* 0xff80000000097802 */ /* 0x001fe40000000f00 */
[----:B--2---:R-:W-:Y:S02]  /*0dc0*/  MOV R10, 0xff800000 ;  /* 0xff800000000a7802 */ /* 0x004fe40000000f00 */
[----:B---3--:R-:W-:Y:S02]  /*0dd0*/  MOV R14, 0x3f800000 ;  /* 0x3f800000000e7802 */ /* 0x008fe40000000f00 */
[----:B------:R-:W-:-:S02]  /*0de0*/  SHF.L.U32 R22, R66, 0x1, RZ ;  /* 0x0000000142167819 */ /* 0x000fc400000006ff */
[----:B------:R-:W-:Y:S01]  /*0df0*/  SHF.L.U32 R24, R66, 0x3, RZ ;  /* 0x0000000342187819 */ /* 0x000fe200000006ff */
[----:B------:R-:W-:Y:S05]  /*0e00*/  @!P0 BRA `(.L_x_0) ;  /* 0x0000560000008947 */ /* 0x000fea0003800000 */
[----:B----4-:R-:W-:Y:S01]  /*0e10*/  LOP3.LUT R2, R22, 0x10, RZ, 0xc0, !PT ;  /* 0x0000001016027812 */ /* 0x010fe200078ec0ff */
[----:B------:R-:W-:Y:S01]  /*0e20*/  CS2R R148, SRZ ;  /* 0x0000000000947805 */ /* 0x000fe2000001ff00 */
[----:B------:R-:W-:Y:S01]  /*0e30*/  LOP3.LUT R21, R66, 0x7, RZ, 0xc0, !PT ;  /* 0x0000000742157812 */ /* 0x000fe200078ec0ff */
[----:B------:R-:W-:Y:S01]  /*0e40*/  CS2R R150, SRZ ;  /* 0x0000000000967805 */ /* 0x000fe2000001ff00 */
[--C-:B------:R-:W-:Y:S01]  /*0e50*/  LOP3.LUT R5, R2, 0xe0, R66.reuse, 0xf8, !PT ;  /* 0x000000e002057812 */ /* 0x100fe200078ef842 */
[----:B------:R-:W-:Y:S01]  /*0e60*/  CS2R R164, SRZ ;  /* 0x0000000000a47805 */ /* 0x000fe2000001ff00 */
[C---:B------:R-:W-:Y:S01]  /*0e70*/  LOP3.LUT P0, RZ, R66.reuse, 0x80, RZ, 0xc0, !PT ;  /* 0x0000008042ff7812 */ /* 0x040fe2000780c0ff */
[----:B------:R-:W-:Y:S01]  /*0e80*/  IMAD R2, R21, 0x210, RZ ;  /* 0x0000021015027824 */ /* 0x000fe200078e02ff */
[----:B------:R-:W-:Y:S01]  /*0e90*/  LOP3.LUT R6, R66, 0x7f, RZ, 0xc0, !PT ;  /* 0x0000007f42067812 */ /* 0x000fe200078ec0ff */
[----:B------:R-:W-:Y:S01]  /*0ea0*/  CS2R R166, SRZ ;  /* 0x0000000000a67805 */ /* 0x000fe2000001ff00 */
[--C-:B------:R-:W-:Y:S01]  /*0eb0*/  SHF.R.U32.HI R0, RZ, 0x2, R66.reuse ;  /* 0x00000002ff007819 */ /* 0x100fe20000011642 */
[----:B------:R-:W-:Y:S01]  /*0ec0*/  CS2R R176, SRZ ;  /* 0x0000000000b07805 */ /* 0x000fe2000001ff00 */
[----:B------:R-:W-:Y:S01]  /*0ed0*/  LOP3.LUT R14, R2, R5, RZ, 0x3c, !PT ;  /* 0x00000005020e7212 */ /* 0x000fe200078e3cff */
[----:B------:R-:W-:Y:S01]  /*0ee0*/  IMAD R2, R68, c[0x0][0x1b0], RZ ;  /* 0x00006c0044027a24 */ /* 0x000fe200078e02ff */
[C---:B------:R-:W-:Y:S01]  /*0ef0*/  SHF.L.U32 R4, R6.reuse, 0x1, RZ ;  /* 0x0000000106047819 */ /* 0x040fe200000006ff */
[----:B------:R-:W-:Y:S01]  /*0f00*/  IMAD R12, R6, c[0x0][0x1b4], RZ ;  /* 0x00006d00060c7a24 */ /* 0x000fe200078e02ff */
[----:B------:R-:W-:Y:S01]  /*0f10*/  SEL R7, RZ, 0x110, !P0 ;  /* 0x00000110ff077807 */ /* 0x000fe20004000000 */
[----:B------:R-:W-:Y:S01]  /*0f20*/  CS2R R178, SRZ ;  /* 0x0000000000b27805 */ /* 0x000fe2000001ff00 */
[----:B------:R-:W-:Y:S01]  /*0f30*/  LOP3.LUT R5, R66, 0x1f, RZ, 0xc0, !PT ;  /* 0x0000001f42057812 */ /* 0x000fe200078ec0ff */
[----:B------:R-:W-:Y:S01]  /*0f40*/  CS2R R184, SRZ ;  /* 0x0000000000b87805 */ /* 0x000fe2000001ff00 */
[----:B------:R-:W-:Y:S01]  /*0f50*/  SHF.R.U32.HI R8, RZ, 0x5, R66 ;  /* 0x00000005ff087819 */ /* 0x000fe20000011642 */
[----:B------:R-:W-:Y:S01]  /*0f60*/  CS2R R186, SRZ ;  /* 0x0000000000ba7805 */ /* 0x000fe2000001ff00 */
[----:B------:R-:W-:Y:S01]  /*0f70*/  LOP3.LUT R3, R3, 0x30, R0, 0x78, !PT ;  /* 0x0000003003037812 */ /* 0x000fe200078e7800 */
[----:B------:R-:W-:Y:S01]  /*0f80*/  IMAD R0, R68, c[0x0][0x1a0], RZ ;  /* 0x0000680044007a24 */ /* 0x000fe200078e02ff */
[----:B------:R-:W-:Y:S01]  /*0f90*/  LOP3.LUT R4, R7, R4, RZ, 0x3c, !PT ;  /* 0x0000000407047212 */ /* 0x000fe200078e3cff */
[----:B------:R-:W-:Y:S01]  /*0fa0*/  IMAD R7, R5, c[0x0][0x1a8], RZ ;  /* 0x00006a0005077a24 */ /* 0x000fe200078e02ff */
[----:B------:R-:W-:Y:S01]  /*0fb0*/  SGXT.U32 R8, R8, 0x3 ;  /* 0x000000030808781a */ /* 0x000fe20000000000 */
[----:B------:R-:W-:Y:S01]  /*0fc0*/  CS2R R152, SRZ ;  /* 0x0000000000987805 */ /* 0x000fe2000001ff00 */
[----:B------:R-:W-:Y:S01]  /*0fd0*/  SHF.L.U32 R5, R0, 0x1, RZ ;  /* 0x0000000100057819 */ /* 0x000fe200000006ff */
[----:B------:R-:W-:Y:S01]  /*0fe0*/  CS2R R154, SRZ ;  /* 0x00000000009a7805 */ /* 0x000fe2000001ff00 */
[C---:B------:R-:W-:Y:S01]  /*0ff0*/  SHF.L.U32 R6, R7.reuse, 0x1, RZ ;  /* 0x0000000107067819 */ /* 0x040fe200000006ff */
[----:B------:R-:W-:Y:S01]  /*1000*/  IMAD R8, R8, c[0x0][0x1a4], RZ ;  /* 0x0000690008087a24 */ /* 0x000fe200078e02ff */
[----:B------:R-:W-:Y:S01]  /*1010*/  SHF.L.U32 R9, R66, 0x8, RZ ;  /* 0x0000000842097819 */ /* 0x000fe200000006ff */
[----:B------:R-:W-:Y:S01]  /*1020*/  IMAD.HI R7, R7, 0x2, RZ ;  /* 0x0000000207077827 */ /* 0x000fe200078e02ff */
[----:B------:R-:W-:Y:S01]  /*1030*/  MOV R25, c[0x0][0x1a4] ;  /* 0x0000690000197a02 */ /* 0x000fe20000000f00 */
[----:B------:R-:W-:Y:S01]  /*1040*/  CS2R R168, SRZ ;  /* 0x0000000000a87805 */ /* 0x000fe2000001ff00 */
[----:B------:R-:W-:Y:S01]  /*1050*/  SHF.L.U32 R10, R2, 0x1, RZ ;  /* 0x00000001020a7819 */ /* 0x000fe200000006ff */
[----:B------:R-:W-:Y:S01]  /*1060*/  CS2R R170, SRZ ;  /* 0x0000000000aa7805 */ /* 0x000fe2000001ff00 */
[C---:B------:R-:W-:Y:S01]  /*1070*/  SHF.L.U32 R11, R12.reuse, 0x1, RZ ;  /* 0x000000010c0b7819 */ /* 0x040fe200000006ff */
[----:B------:R-:W-:Y:S01]  /*1080*/  IMAD.HI R12, R12, 0x2, RZ ;  /* 0x000000020c0c7827 */ /* 0x000fe200078e02ff */
[----:B------:R-:W-:Y:S01]  /*1090*/  IADD3 R239, P0, P1, R6, c[0x0][0x168], R5 ;  /* 0x00005a0006ef7a10 */ /* 0x000fe2000791e005 */
[----:B------:R-:W-:Y:S01]  /*10a0*/  CS2R R180, SRZ ;  /* 0x0000000000b47805 */ /* 0x000fe2000001ff00 */
[----:B------:R-:W-:Y:S01]  /*10b0*/  LOP3.LUT R5, R9, 0x1000, RZ, 0xc0, !PT ;  /* 0x0000100009057812 */ /* 0x000fe200078ec0ff */
[----:B------:R-:W-:Y:S01]  /*10c0*/  IMAD.HI R6, R0, 0x2, RZ ;  /* 0x0000000200067827 */ /* 0x000fe200078e02ff */
[----:B------:R-:W-:Y:S01]  /*10d0*/  LEA R9, R25, R8, 0x3 ;  /* 0x0000000819097211 */ /* 0x000fe200078e18ff */
[----:B------:R-:W-:Y:S01]  /*10e0*/  CS2R R182, SRZ ;  /* 0x0000000000b67805 */ /* 0x000fe2000001ff00 */
[----:B------:R-:W-:Y:S01]  /*10f0*/  IADD3 R195, P2, P3, R11, c[0x0][0x170], R10 ;  /* 0x00005c000bc37a10 */ /* 0x000fe20007b5e00a */
[----:B------:R-:W-:Y:S01]  /*1100*/  CS2R R116, SRZ ;  /* 0x0000000000747805 */ /* 0x000fe2000001ff00 */
[----:B------:R-:W-:Y:S01]  /*1110*/  SHF.R.U32.HI R11, RZ, 0x7, R66 ;  /* 0x00000007ff0b7819 */ /* 0x000fe20000011642 */
[----:B------:R-:W-:Y:S01]  /*1120*/  CS2R R118, SRZ ;  /* 0x0000000000767805 */ /* 0x000fe2000001ff00 */
[----:B------:R-:W-:-:S02]  /*1130*/  LEA R10, R25, R9, 0x3 ;  /* 0x00000009190a7211 */ /* 0x000fc400078e18ff */
[----:B------:R-:W-:Y:S01]  /*1140*/  SGXT.U32 R0, R11, 0x1 ;  /* 0x000000010b00781a */ /* 0x000fe20000000000 */
[----:B------:R-:W-:Y:S01]  /*1150*/  IMAD.HI R11, R2, 0x2, RZ ;  /* 0x00000002020b7827 */ /* 0x000fe200078e02ff */
[----:B------:R-:W-:Y:S02]  /*1160*/  LEA R2, R25, R10, 0x3 ;  /* 0x0000000a19027211 */ /* 0x000fe400078e18ff */
[----:B------:R-:W-:Y:S01]  /*1170*/  IADD3.X R23, R7, c[0x0][0x16c], R6, P0, P1 ;  /* 0x00005b0007177a10 */ /* 0x000fe200007e2406 */
[----:B------:R-:W-:Y:S01]  /*1180*/  IMAD R13, R0, c[0x0][0x1b8], RZ ;  /* 0x00006e00000d7a24 */ /* 0x000fe200078e02ff */
[C---:B------:R-:W-:Y:S02]  /*1190*/  LEA R0, R25.reuse, R2, 0x3 ;  /* 0x0000000219007211 */ /* 0x040fe400078e18ff */
[----:B------:R-:W-:Y:S02]  /*11a0*/  LEA R28, P0, R8, R239, 0x1 ;  /* 0x000000ef081c7211 */ /* 0x000fe400078008ff */
[----:B------:R-:W-:-:S02]  /*11b0*/  LEA R6, R25, R0, 0x3 ;  /* 0x0000000019067211 */ /* 0x000fc400078e18ff */
[----:B------:R-:W-:Y:S02]  /*11c0*/  LEA R16, P1, R9, R239, 0x1 ;  /* 0x000000ef09107211 */ /* 0x000fe400078208ff */
[----:B------:R-:W-:Y:S02]  /*11d0*/  LEA R7, R25, R6, 0x3 ;  /* 0x0000000619077211 */ /* 0x000fe400078e18ff */
[-C--:B------:R-:W-:Y:S02]  /*11e0*/  LEA.HI.X.SX32 R29, R8, R23.reuse, 0x1, P0 ;  /* 0x00000017081d7211 */ /* 0x080fe400000f0eff */
[----:B------:R-:W-:Y:S02]  /*11f0*/  LEA.HI.X.SX32 R17, R9, R23, 0x1, P1 ;  /* 0x0000001709117211 */ /* 0x000fe400008f0eff */
[----:B------:R-:W-:Y:S01]  /*1200*/  LEA R8, R25, R7, 0x3 ;  /* 0x0000000719087211 */ /* 0x000fe200078e18ff */
[----:B------:R0:W-:Y:S01]  /*1210*/  STL.64 [R1+0x40], R28 ;  /* 0x0000401c01007387 */ /* 0x0001e20000100a00 */
[----:B------:R-:W-:-:S02]  /*1220*/  MOV R27, c[0x0][0x1b8] ;  /* 0x00006e00001b7a02 */ /* 0x000fc40000000f00 */
[----:B------:R-:W-:Y:S01]  /*1230*/  LEA R9, R25, R8, 0x3 ;  /* 0x0000000819097211 */ /* 0x000fe200078e18ff */
[----:B------:R1:W-:Y:S01]  /*1240*/  STL.64 [R1+0x38], R16 ;  /* 0x0000381001007387 */ /* 0x0003e20000100a00 */
[----:B------:R-:W-:Y:S02]  /*1250*/  IADD3.X R19, R12, c[0x0][0x174], R11, P2, P3 ;  /* 0x00005d000c137a10 */ /* 0x000fe400017e640b */
[----:B------:R-:W-:Y:S02]  /*1260*/  LEA R11, R27, R13, 0x1 ;  /* 0x0000000d1b0b7211 */ /* 0x000fe400078e08ff */
[----:B------:R-:W-:Y:S02]  /*1270*/  IADD3 R5, R5, R14, RZ ;  /* 0x0000000e05057210 */ /* 0x000fe40007ffe0ff */
[----:B------:R-:W-:Y:S02]  /*1280*/  LEA R12, R27, R11, 0x1 ;  /* 0x0000000b1b0c7211 */ /* 0x000fe400078e08ff */
[----:B0-----:R-:W-:-:S02]  /*1290*/  LEA R28, P0, R10, R239, 0x1 ;  /* 0x000000ef0a1c7211 */ /* 0x001fc400078008ff */
[----:B------:R-:W-:Y:S02]  /*12a0*/  LEA R14, R27, R12, 0x1 ;  /* 0x0000000c1b0e7211 */ /* 0x000fe400078e08ff */
[----:B-1----:R-:W-:Y:S02]  /*12b0*/  LEA R16, P1, R2, R239, 0x1 ;  /* 0x000000ef02107211 */ /* 0x002fe400078208ff */
[-C--:B------:R-:W-:Y:S02]  /*12c0*/  LEA.HI.X.SX32 R29, R10, R23.reuse, 0x1, P0 ;  /* 0x000000170a1d7211 */ /* 0x080fe400000f0eff */
[----:B------:R-:W-:Y:S02]  /*12d0*/  LEA.HI.X.SX32 R17, R2, R23, 0x1, P1 ;  /* 0x0000001702117211 */ /* 0x000fe400008f0eff */
[----:B------:R-:W-:Y:S01]  /*12e0*/  LEA R2, R25, R9, 0x3 ;  /* 0x0000000919027211 */ /* 0x000fe200078e18ff */
[----:B------:R0:W-:Y:S01]  /*12f0*/  STL.64 [R1+0x30], R28 ;  /* 0x0000301c01007387 */ /* 0x0001e20000100a00 */
[----:B------:R-:W-:-:S02]  /*1300*/  LEA R30, P0, R0, R239, 0x1 ;  /* 0x000000ef001e7211 */ /* 0x000fc400078008ff */
[C---:B------:R-:W-:Y:S01]  /*1310*/  LEA R10, R25.reuse, R2, 0x3 ;  /* 0x00000002190a7211 */ /* 0x040fe200078e18ff */
[----:B------:R1:W-:Y:S01]  /*1320*/  STL.64 [R1+0x28], R16 ;  /* 0x0000281001007387 */ /* 0x0003e20000100a00 */
[----:B------:R-:W-:Y:S02]  /*1330*/  LEA.HI.X.SX32 R31, R0, R23, 0x1, P0 ;  /* 0x00000017001f7211 */ /* 0x000fe400000f0eff */
[----:B------:R-:W-:Y:S02]  /*1340*/  LEA R0, R25, R10, 0x3 ;  /* 0x0000000a19007211 */ /* 0x000fe400078e18ff */
[-C--:B------:R-:W-:Y:S01]  /*1350*/  LEA R32, P0, R7, R239.reuse, 0x1 ;  /* 0x000000ef07207211 */ /* 0x080fe200078008ff */
[----:B------:R2:W-:Y:S01]  /*1360*/  STL.64 [R1+0x20], R30 ;  /* 0x0000201e01007387 */ /* 0x0005e20000100a00 */
[----:B------:R-:W-:Y:S02]  /*1370*/  LEA R15, R27, R14, 0x1 ;  /* 0x0000000e1b0f7211 */ /* 0x000fe400078e08ff */
[----:B0-----:R-:W-:-:S02]  /*1380*/  LEA R28, P1, R6, R239, 0x1 ;  /* 0x000000ef061c7211 */ /* 0x001fc400078208ff */
[-C--:B------:R-:W-:Y:S02]  /*1390*/  LEA.HI.X.SX32 R33, R7, R23.reuse, 0x1, P0 ;  /* 0x0000001707217211 */ /* 0x080fe400000f0eff */
[----:B------:R-:W-:Y:S02]  /*13a0*/  LEA.HI.X.SX32 R29, R6, R23, 0x1, P1 ;  /* 0x00000017061d7211 */ /* 0x000fe400008f0eff */
[----:B------:R-:W-:Y:S02]  /*13b0*/  LEA R6, R25, R0, 0x3 ;  /* 0x0000000019067211 */ /* 0x000fe400078e18ff */
[----:B-1----:R-:W-:Y:S01]  /*13c0*/  LEA R16, R27, R15, 0x1 ;  /* 0x0000000f1b107211 */ /* 0x002fe200078e08ff */
[----:B------:R0:W-:Y:S01]  /*13d0*/  STL.64 [R1+0x18], R28 ;  /* 0x0000181c01007387 */ /* 0x0001e20000100a00 */
[C---:B--2---:R-:W-:Y:S02]  /*13e0*/  LEA R30, P1, R8.reuse, R239, 0x1 ;  /* 0x000000ef081e7211 */ /* 0x044fe400078208ff */
[----:B------:R-:W-:Y:S01]  /*13f0*/  LEA R7, R25, R6, 0x3 ;  /* 0x0000000619077211 */ /* 0x000fe200078e18ff */
[----:B------:R1:W-:Y:S01]  /*1400*/  STL.64 [R1+0x10], R32 ;  /* 0x0000102001007387 */ /* 0x0003e20000100a00 */
[----:B------:R-:W-:-:S02]  /*1410*/  LEA.HI.X.SX32 R31, R8, R23, 0x1, P1 ;  /* 0x00000017081f7211 */ /* 0x000fc400008f0eff */
[----:B------:R-:W-:Y:S02]  /*1420*/  LEA R8, R25, R7, 0x3 ;  /* 0x0000000719087211 */ /* 0x000fe400078e18ff */
[-C--:B------:R-:W-:Y:S01]  /*1430*/  LEA R250, P0, R2, R239.reuse, 0x1 ;  /* 0x000000ef02fa7211 */ /* 0x080fe200078008ff */
[----:B------:R1:W-:Y:S01]  /*1440*/  STL.64 [R1+0x8], R30 ;  /* 0x0000081e01007387 */ /* 0x0003e20000100a00 */
[-C--:B------:R-:W-:Y:S02]  /*1450*/  LEA R248, P1, R10, R239.reuse, 0x1 ;  /* 0x000000ef0af87211 */ /* 0x080fe400078208ff */
[----:B0-----:R-:W-:Y:S02]  /*1460*/  LEA R28, P2, R9, R239, 0x1 ;  /* 0x000000ef091c7211 */ /* 0x001fe400078408ff */
[----:B------:R-:W-:Y:S02]  /*1470*/  LEA R17, R27, R16, 0x1 ;  /* 0x000000101b117211 */ /* 0x000fe400078e08ff */
[----:B------:R-:W-:-:S02]  /*1480*/  LEA.HI.X.SX32 R29, R9, R23, 0x1, P2 ;  /* 0x00000017091d7211 */ /* 0x000fc400010f0eff */
[----:B------:R-:W-:Y:S02]  /*1490*/  LEA R246, P2, R0, R239, 0x1 ;  /* 0x000000ef00f67211 */ /* 0x000fe400078408ff */
[-C--:B------:R-:W-:Y:S01]  /*14a0*/  LEA.HI.X.SX32 R251, R2, R23.reuse, 0x1, P0 ;  /* 0x0000001702fb7211 */ /* 0x080fe200000f0eff */
[----:B------:R1:W-:Y:S01]  /*14b0*/  STL.64 [R1], R28 ;  /* 0x0000001c01007387 */ /* 0x0003e20000100a00 */
[-C--:B------:R-:W-:Y:S02]  /*14c0*/  LEA.HI.X.SX32 R247, R0, R23.reuse, 0x1, P2 ;  /* 0x0000001700f77211 */ /* 0x080fe400010f0eff */
[----:B------:R-:W-:Y:S02]  /*14d0*/  LEA R0, R25, R8, 0x3 ;  /* 0x0000000819007211 */ /* 0x000fe400078e18ff */
[----:B------:R-:W-:Y:S02]  /*14e0*/  LEA.HI.X.SX32 R249, R10, R23, 0x1, P1 ;  /* 0x000000170af97211 */ /* 0x000fe400008f0eff */
[----:B------:R-:W-:-:S02]  /*14f0*/  LEA R238, P3, R0, R239, 0x1 ;  /* 0x000000ef00ee7211 */ /* 0x000fc400078608ff */
[-C--:B------:R-:W-:Y:S02]  /*1500*/  LEA R244, P0, R6, R239.reuse, 0x1 ;  /* 0x000000ef06f47211 */ /* 0x080fe400078008ff */
[-C--:B------:R-:W-:Y:S02]  /*1510*/  LEA R242, P1, R7, R239.reuse, 0x1 ;  /* 0x000000ef07f27211 */ /* 0x080fe400078208ff */
[----:B------:R-:W-:Y:S02]  /*1520*/  LEA R240, P2, R8, R239, 0x1 ;  /* 0x000000ef08f07211 */ /* 0x000fe400078408ff */
[----:B------:R-:W-:Y:S02]  /*1530*/  LEA.HI.X.SX32 R239, R0, R23, 0x1, P3 ;  /* 0x0000001700ef7211 */ /* 0x000fe400018f0eff */
[----:B------:R-:W-:Y:S02]  /*1540*/  LEA R0, R27, R17, 0x1 ;  /* 0x000000111b007211 */ /* 0x000fe400078e08ff */
[----:B------:R-:W-:-:S02]  /*1550*/  LEA.HI.X.SX32 R245, R6, R23, 0x1, P0 ;  /* 0x0000001706f57211 */ /* 0x000fc400000f0eff */
[----:B------:R-:W-:Y:S02]  /*1560*/  LEA R2, R27, R0, 0x1 ;  /* 0x000000001b027211 */ /* 0x000fe400078e08ff */
[----:B------:R-:W-:Y:S02]  /*1570*/  LEA.HI.X.SX32 R243, R7, R23, 0x1, P1 ;  /* 0x0000001707f37211 */ /* 0x000fe400008f0eff */
[----:B------:R-:W-:Y:S02]  /*1580*/  LEA R6, R27, R2, 0x1 ;  /* 0x000000021b067211 */ /* 0x000fe400078e08ff */
[----:B------:R-:W-:Y:S02]  /*1590*/  LEA R234, P1, R11, R195, 0x1 ;  /* 0x000000c30bea7211 */ /* 0x000fe400078208ff */
[----:B------:R-:W-:Y:S02]  /*15a0*/  LEA.HI.X.SX32 R241, R8, R23, 0x1, P2 ;  /* 0x0000001708f17211 */ /* 0x000fe400010f0eff */
[----:B------:R-:W-:-:S02]  /*15b0*/  LEA R236, P0, R13, R195, 0x1 ;  /* 0x000000c30dec7211 */ /* 0x000fc400078008ff */
[----:B------:R-:W-:Y:S02]  /*15c0*/  LEA R7, R27, R6, 0x1 ;  /* 0x000000061b077211 */ /* 0x000fe400078e08ff */
[----:B------:R-:W-:Y:S02]  /*15d0*/  LEA R232, P2, R12, R195, 0x1 ;  /* 0x000000c30ce87211 */ /* 0x000fe400078408ff */
[----:B------:R-:W-:Y:S02]  /*15e0*/  LEA.HI.X.SX32 R235, R11, R19, 0x1, P1 ;  /* 0x000000130beb7211 */ /* 0x000fe400008f0eff */
[----:B------:R-:W-:Y:S02]  /*15f0*/  LEA R228, P1, R15, R195, 0x1 ;  /* 0x000000c30fe47211 */ /* 0x000fe400078208ff */
[----:B------:R-:W-:Y:S02]  /*1600*/  LEA.HI.X.SX32 R237, R13, R19, 0x1, P0 ;  /* 0x000000130ded7211 */ /* 0x000fe400000f0eff */
[----:B------:R-:W-:-:S02]  /*1610*/  LEA R8, R27, R7, 0x1 ;  /* 0x000000071b087211 */ /* 0x000fc400078e08ff */
[----:B------:R-:W-:Y:S01]  /*1620*/  LEA.HI.X.SX32 R233, R12, R19, 0x1, P2 ;  /* 0x000000130ce97211 */ /* 0x000fe200010f0eff */
[----:B------:R-:W-:Y:S01]  /*1630*/  IMAD R12, R21, 0x110, RZ ;  /* 0x00000110150c7824 */ /* 0x000fe200078e02ff */
[-C--:B------:R-:W-:Y:S02]  /*1640*/  LEA R230, P0, R14, R195.reuse, 0x1 ;  /* 0x000000c30ee67211 */ /* 0x080fe400078008ff */
[----:B------:R-:W-:Y:S02]  /*1650*/  LEA R226, P2, R16, R195, 0x1 ;  /* 0x000000c310e27211 */ /* 0x000fe400078408ff */
[----:B------:R-:W-:Y:S02]  /*1660*/  LEA.HI.X.SX32 R229, R15, R19, 0x1, P1 ;  /* 0x000000130fe57211 */ /* 0x000fe400008f0eff */
[----:B------:R-:W-:Y:S02]  /*1670*/  LEA R222, P1, R0, R195, 0x1 ;  /* 0x000000c300de7211 */ /* 0x000fe400078208ff */
[----:B------:R-:W-:-:S02]  /*1680*/  LEA R9, R27, R8, 0x1 ;  /* 0x000000081b097211 */ /* 0x000fc400078e08ff */
[-C--:B------:R-:W-:Y:S02]  /*1690*/  LEA.HI.X.SX32 R231, R14, R19.reuse, 0x1, P0 ;  /* 0x000000130ee77211 */ /* 0x080fe400000f0eff */
[----:B------:R-:W-:Y:S02]  /*16a0*/  LEA.HI.X.SX32 R227, R16, R19, 0x1, P2 ;  /* 0x0000001310e37211 */ /* 0x000fe400010f0eff */
[-C--:B------:R-:W-:Y:S02]  /*16b0*/  LEA R224, P0, R17, R195.reuse, 0x1 ;  /* 0x000000c311e07211 */ /* 0x080fe400078008ff */
[----:B------:R-:W-:Y:S02]  /*16c0*/  LEA R220, P2, R2, R195, 0x1 ;  /* 0x000000c302dc7211 */ /* 0x000fe400078408ff */
[----:B------:R-:W-:Y:S02]  /*16d0*/  LEA.HI.X.SX32 R223, R0, R19, 0x1, P1 ;  /* 0x0000001300df7211 */ /* 0x000fe400008f0eff */
[----:B------:R-:W-:-:S02]  /*16e0*/  LEA R0, R27, R9, 0x1 ;  /* 0x000000091b007211 */ /* 0x000fc400078e08ff */
[-C--:B------:R-:W-:Y:S02]  /*16f0*/  LEA.HI.X.SX32 R225, R17, R19.reuse, 0x1, P0 ;  /* 0x0000001311e17211 */ /* 0x080fe400000f0eff */
[----:B------:R-:W-:Y:S02]  /*1700*/  LEA.HI.X.SX32 R221, R2, R19, 0x1, P2 ;  /* 0x0000001302dd7211 */ /* 0x000fe400010f0eff */
[C---:B------:R-:W-:Y:S02]  /*1710*/  LEA R218, P0, R6.reuse, R195, 0x1 ;  /* 0x000000c306da7211 */ /* 0x040fe400078008ff */
[C---:B------:R-:W-:Y:S02]  /*1720*/  LEA R2, R27.reuse, R0, 0x1 ;  /* 0x000000001b027211 */ /* 0x040fe400078e08ff */
[----:B------:R-:W-:Y:S02]  /*1730*/  LEA.HI.X.SX32 R219, R6, R19, 0x1, P0 ;  /* 0x0000001306db7211 */ /* 0x000fe400000f0eff */
[----:B------:R-:W-:-:S02]  /*1740*/  LEA R6, R27, R2, 0x1 ;  /* 0x000000021b067211 */ /* 0x000fc400078e08ff */
[CC--:B------:R-:W-:Y:S02]  /*1750*/  LEA R216, P1, R7.reuse, R195.reuse, 0x1 ;  /* 0x000000c307d87211 */ /* 0x0c0fe400078208ff */
[-C--:B------:R-:W-:Y:S02]  /*1760*/  LEA R214, P2, R8, R195.reuse, 0x1 ;  /* 0x000000c308d67211 */ /* 0x080fe400078408ff */
[----:B------:R-:W-:Y:S02]  /*1770*/  LEA R194, P3, R6, R195, 0x1 ;  /* 0x000000c306c27211 */ /* 0x000fe400078608ff */
[-C--:B------:R-:W-:Y:S02]  /*1780*/  LEA.HI.X.SX32 R217, R7, R19.reuse, 0x1, P1 ;  /* 0x0000001307d97211 */ /* 0x080fe400008f0eff */
[----:B------:R-:W-:Y:S02]  /*1790*/  LEA.HI.X.SX32 R215, R8, R19, 0x1, P2 ;  /* 0x0000001308d77211 */ /* 0x000fe400010f0eff */
[----:B------:R-:W-:-:S02]  /*17a0*/  LEA R212, P0, R9, R195, 0x1 ;  /* 0x000000c309d47211 */ /* 0x000fc400078008ff */
[-C--:B------:R-:W-:Y:S02]  /*17b0*/  LEA R198, P1, R0, R195.reuse, 0x1 ;  /* 0x000000c300c67211 */ /* 0x080fe400078208ff */
[----:B------:R-:W-:Y:S02]  /*17c0*/  LEA R196, P2, R2, R195, 0x1 ;  /* 0x000000c302c47211 */ /* 0x000fe400078408ff */
[----:B------:R-:W-:Y:S02]  /*17d0*/  LEA.HI.X.SX32 R195, R6, R19, 0x1, P3 ;  /* 0x0000001306c37211 */ /* 0x000fe400018f0eff */
[----:B------:R-:W-:Y:S02]  /*17e0*/  LOP3.LUT R6, R24, 0x30, RZ, 0xc0, !PT ;  /* 0x0000003018067812 */ /* 0x000fe400078ec0ff */
[----:B------:R-:W-:Y:S02]  /*17f0*/  LOP3.LUT R12, R12, 0x30, R22, 0x78, !PT ;  /* 0x000000300c0c7812 */ /* 0x000fe400078e7816 */
[----:B------:R-:W-:-:S02]  /*1800*/  LEA R6, R21, R6, 0x6 ;  /* 0x0000000615067211 */ /* 0x000fc400078e30ff */
[-C--:B------:R-:W-:Y:S02]  /*1810*/  LEA.HI.X.SX32 R213, R9, R19.reuse, 0x1, P0 ;  /* 0x0000001309d57211 */ /* 0x080fe400000f0eff */
[-C--:B------:R-:W-:Y:S02]  /*1820*/  LEA.HI.X.SX32 R199, R0, R19.reuse, 0x1, P1 ;  /* 0x0000001300c77211 */ /* 0x080fe400008f0eff */
[----:B------:R-:W-:Y:S02]  /*1830*/  LEA.HI.X.SX32 R197, R2, R19, 0x1, P2 ;  /* 0x0000001302c57211 */ /* 0x000fe400010f0eff */
[----:B------:R-:W-:Y:S02]  /*1840*/  LOP3.LUT R11, R6, 0x30, R22, 0x78, !PT ;  /* 0x00000030060b7812 */ /* 0x000fe400078e7816 */
[----:B------:R-:W-:Y:S02]  /*1850*/  MOV R19, 0xff800000 ;  /* 0xff80000000137802 */ /* 0x000fe40000000f00 */
[----:B------:R-:W-:-:S02]  /*1860*/  MOV R20, 0x3f800000 ;  /* 0x3f80000000147802 */ /* 0x000fc40000000f00 */
[----:B------:R-:W-:Y:S02]  /*1870*/  MOV R7, RZ ;  /* 0x000000ff00077202 */ /* 0x000fe40000000f00 */
[----:B------:R-:W-:Y:S02]  /*1880*/  MOV R2, RZ ;  /* 0x000000ff00027202 */ /* 0x000fe40000000f00 */
[----:B------:R-:W-:Y:S02]  /*1890*/  MOV R0, RZ ;  /* 0x000000ff00007202 */ /* 0x000fe40000000f00 */
[----:B------:R-:W-:Y:S02]  /*18a0*/  MOV R18, 0x3f800000 ;  /* 0x3f80000000127802 */ /* 0x000fe40000000f00 */
[----:B------:R-:W-:Y:S02]  /*18b0*/  MOV R16, 0x3f800000 ;  /* 0x3f80000000107802 */ /* 0x000fe40000000f00 */
[----:B------:R-:W-:-:S02]  /*18c0*/  MOV R14, 0x3f800000 ;  /* 0x3f800000000e7802 */ /* 0x000fc40000000f00 */
[----:B------:R-:W-:Y:S02]  /*18d0*/  MOV R17, 0xff800000 ;  /* 0xff80000000117802 */ /* 0x000fe40000000f00 */
[----:B------:R-:W-:Y:S02]  /*18e0*/  MOV R15, 0xff800000 ;  /* 0xff800000000f7802 */ /* 0x000fe40000000f00 */
[----:B------:R-:W-:Y:S02]  /*18f0*/  MOV R13, 0xff800000 ;  /* 0xff800000000d7802 */ /* 0x000fe40000000f00 */
[C---:B------:R-:W-:Y:S02]  /*1900*/  LOP3.LUT R8, R4.reuse, 0x20, RZ, 0x3c, !PT ;  /* 0x0000002004087812 */ /* 0x040fe400078e3cff */
[C---:B------:R-:W-:Y:S02]  /*1910*/  LOP3.LUT R6, R4.reuse, 0x40, RZ, 0x3c, !PT ;  /* 0x0000004004067812 */ /* 0x040fe400078e3cff */
[----:B------:R-:W-:-:S02]  /*1920*/  LOP3.LUT R252, R4, 0x60, RZ, 0x3c, !PT ;  /* 0x0000006004fc7812 */ /* 0x000fc400078e3cff */
[----:B-1----:R-:W-:Y:S02]  /*1930*/  LOP3.LUT R211, R12, 0x40, RZ, 0x3c, !PT ;  /* 0x000000400cd37812 */ /* 0x002fe400078e3cff */
.L_x_1:
[----:B------:R-:W2:Y:S04]  /*1940*/  LDL.64 R22, [R1+0x38] ;  /* 0x0000380001167983 */ /* 0x000ea80000100a00 */
[----:B------:R-:W3:Y:S04]  /*1950*/  LDL.64 R8, [R1+0x40] ;  /* 0x0000400001087983 */ /* 0x000ee80000100a00 */
[----:B------:R-:W4:Y:S04]  /*1960*/  LDL.64 R24, [R1+0x30] ;  /* 0x0000300001187983 */ /* 0x000f280000100a00 */
[----:B------:R-:W5:Y:S04]  /*1970*/  LDL.64 R26, [R1+0x28] ;  /* 0x00002800011a7983 */ /* 0x000f680000100a00 */
[----:B------:R-:W5:Y:S04]  /*1980*/  LDL.64 R28, [R1+0x20] ;  /* 0x00002000011c7983 */ /* 0x000f680000100a00 */
[----:B------:R-:W5:Y:S04]  /*1990*/  LDL.64 R30, [R1+0x18] ;  /* 0x00001800011e7983 */ /* 0x000f680000100a00 */
[----:B------:R-:W5:Y:S04]  /*19a0*/  LDL.64 R32, [R1+0x10] ;  /* 0x0000100001207983 */ /* 0x000f680000100a00 */
[----:B------:R-:W5:Y:S04]  /*19b0*/  LDL.64 R34, [R1+0x8] ;  /* 0x0000080001227983 */ /* 0x000f680000100a00 */
[----:B------:R-:W5:Y:S01]  /*19c0*/  LDL.64 R36, [R1] ;  /* 0x0000000001247983 */ /* 0x000f620000100a00 */
[----:B------:R-:W-:-:S06]  /*19d0*/  IMAD.WIDE R38, R7, 0x2, R250 ;  /* 0x0000000207267825 */ /* 0x000fcc00078e02fa */
[----:B------:R-:W5:Y:S01]  /*19e0*/  LDG.E.U16 R38, [R38.64] ;  /* 0x0000000426267981 */ /* 0x000f62000c1e1500 */
[----:B--2---:R-:W-:-:S04]  /*19f0*/  IMAD.WIDE R22, R7, 0x2, R22 ;  /* 0x0000000207167825 */ /* 0x004fc800078e0216 */
[C---:B---3--:R-:W-:Y:S01]  /*1a00*/  IMAD.WIDE R8, R7.reuse, 0x2, R8 ;  /* 0x0000000207087825 */ /* 0x048fe200078e0208 */
[----:B------:R0:W2:Y:S03]  /*1a10*/  LDG.E.U16 R10, [R22.64] ;  /* 0x00000004160a7981 */ /* 0x0000a6000c1e1500 */
[C---:B----4-:R-:W-:Y:S01]  /*1a20*/  IMAD.WIDE R24, R7.reuse, 0x2, R24 ;  /* 0x0000000207187825 */ /* 0x050fe200078e0218 */
[----:B------:R1:W3:Y:S03]  /*1a30*/  LDG.E.U16 R6, [R8.64] ;  /* 0x0000000408067981 */ /* 0x0002e6000c1e1500 */
[C---:B-----5:R-:W-:Y:S01]  /*1a40*/  IMAD.WIDE R26, R7.reuse, 0x2, R26 ;  /* 0x00000002071a7825 */ /* 0x060fe200078e021a */
[----:B------:R4:W5:Y:S03]  /*1a50*/  LDG.E.U16 R40, [R24.64] ;  /* 0x0000000418287981 */ /* 0x000966000c1e1500 */
[C---:B------:R-:W-:Y:S01]  /*1a60*/  IMAD.WIDE R28, R7.reuse, 0x2, R28 ;  /* 0x00000002071c7825 */ /* 0x040fe200078e021c */
[----:B------:R0:W5:Y:S03]  /*1a70*/  LDG.E.U16 R42, [R26.64] ;  /* 0x000000041a2a7981 */ /* 0x000166000c1e1500 */
[C---:B------:R-:W-:Y:S01]  /*1a80*/  IMAD.WIDE R30, R7.reuse, 0x2, R30 ;  /* 0x00000002071e7825 */ /* 0x040fe200078e021e */
[----:B------:R0:W5:Y:S03]  /*1a90*/  LDG.E.U16 R44, [R28.64] ;  /* 0x000000041c2c7981 */ /* 0x000166000c1e1500 */
[C---:B------:R-:W-:Y:S01]  /*1aa0*/  IMAD.WIDE R32, R7.reuse, 0x2, R32 ;  /* 0x0000000207207825 */ /* 0x040fe200078e0220 */
[----:B------:R0:W5:Y:S03]  /*1ab0*/  LDG.E.U16 R46, [R30.64] ;  /* 0x000000041e2e7981 */ /* 0x000166000c1e1500 */
[----:B------:R-:W-:-:S02]  /*1ac0*/  IMAD.WIDE R34, R7, 0x2, R34 ;  /* 0x0000000207227825 */ /* 0x000fc400078e0222 */
[----:B------:R-:W5:Y:S02]  /*1ad0*/  LDG.E.U16 R32, [R32.64] ;  /* 0x0000000420207981 */ /* 0x000f64000c1e1500 */
[C---:B------:R-:W-:Y:S02]  /*1ae0*/  IMAD.WIDE R36, R7.reuse, 0x2, R36 ;  /* 0x0000000207247825 */ /* 0x040fe400078e0224 */
[----:B------:R-:W5:Y:S02]  /*1af0*/  LDG.E.U16 R34, [R34.64] ;  /* 0x0000000422227981 */ /* 0x000f64000c1e1500 */
[C---:B0-----:R-:W-:Y:S02]  /*1b00*/  IMAD.WIDE R22, R7.reuse, 0x2, R246 ;  /* 0x0000000207167825 */ /* 0x041fe400078e02f6 */
[----:B------:R-:W5:Y:S02]  /*1b10*/  LDG.E.U16 R36, [R36.64] ;  /* 0x0000000424247981 */ /* 0x000f64000c1e1500 */
[----:B-1----:R-:W-:-:S02]  /*1b20*/  IMAD.WIDE R8, R7, 0x2, R248 ;  /* 0x0000000207087825 */ /* 0x002fc400078e02f8 */
[----:B------:R-:W5:Y:S02]  /*1b30*/  LDG.E.U16 R22, [R22.64] ;  /* 0x0000000416167981 */ /* 0x000f64000c1e1500 */
[C---:B----4-:R-:W-:Y:S02]  /*1b40*/  IMAD.WIDE R24, R7.reuse, 0x2, R244 ;  /* 0x0000000207187825 */ /* 0x050fe400078e02f4 */
[----:B------:R0:W4:Y:S02]  /*1b50*/  LDG.E.U16 R48, [R8.64] ;  /* 0x0000000408307981 */ /* 0x000124000c1e1500 */
[C---:B------:R-:W-:Y:S02]  /*1b60*/  IMAD.WIDE R26, R7.reuse, 0x2, R242 ;  /* 0x00000002071a7825 */ /* 0x040fe400078e02f2 */
[----:B------:R1:W4:Y:S02]  /*1b70*/  LDG.E.U16 R52, [R24.64] ;  /* 0x0000000418347981 */ /* 0x000324000c1e1500 */
[----:B------:R-:W-:-:S02]  /*1b80*/  IMAD.WIDE R28, R7, 0x2, R240 ;  /* 0x00000002071c7825 */ /* 0x000fc400078e02f0 */
[----:B------:R0:W4:Y:S02]  /*1b90*/  LDG.E.U16 R54, [R26.64] ;  /* 0x000000041a367981 */ /* 0x000124000c1e1500 */
[----:B------:R-:W-:Y:S02]  /*1ba0*/  IMAD.WIDE R30, R7, 0x2, R238 ;  /* 0x00000002071e7825 */ /* 0x000fe400078e02ee */
[----:B------:R1:W4:Y:S04]  /*1bb0*/  LDG.E.U16 R56, [R28.64] ;  /* 0x000000041c387981 */ /* 0x000328000c1e1500 */
[----:B------:R1:W4:Y:S04]  /*1bc0*/  LDG.E.U16 R58, [R30.64] ;  /* 0x000000041e3a7981 */ /* 0x000328000c1e1500 */
[----:B------:R-:W-:Y:S01]  /*1bd0*/  BAR.SYNC.DEFER_BLOCKING 0x0 ;  /* 0x0000000000007b1d */ /* 0x000fe20000010000 */
[----:B0-----:R-:W-:-:S05]  /*1be0*/  IMAD.WIDE R8, R2, 0x2, R236 ;  /* 0x0000000202087825 */ /* 0x001fca00078e02ec */
[----:B------:R0:W-:Y:S01]  /*1bf0*/  STS.U16 [R3+0x5200], R38 ;  /* 0x0052002603007388 */ /* 0x0001e20000000400 */
[----:B------:R-:W-:-:S04]  /*1c00*/  IMAD.WIDE R26, R2, 0x2, R228 ;  /* 0x00000002021a7825 */ /* 0x000fc800078e02e4 */
[----:B-1----:R-:W-:-:S04]  /*1c10*/  IMAD.WIDE R30, R2, 0x2, R220 ;  /* 0x00000002021e7825 */ /* 0x002fc800078e02dc */
[----:B------:R-:W-:-:S04]  /*1c20*/  IMAD.WIDE R24, R2, 0x2, R234 ;  /* 0x0000000202187825 */ /* 0x000fc800078e02ea */
[----:B------:R-:W-:-:S04]  /*1c30*/  IMAD.WIDE R28, R2, 0x2, R226 ;  /* 0x00000002021c7825 */ /* 0x000fc800078e02e2 */
[C---:B0-----:R-:W-:Y:S01]  /*1c40*/  IMAD.WIDE R38, R2.reuse, 0x2, R198 ;  /* 0x0000000202267825 */ /* 0x041fe200078e02c6 */
[----:B--2---:R-:W-:Y:S04]  /*1c50*/  STS.U16 [R3+0x4200], R10 ;  /* 0x0042000a03007388 */ /* 0x004fe80000000400 */
[----:B---3--:R-:W-:Y:S04]  /*1c60*/  STS.U16 [R3+0x4000], R6 ;  /* 0x0040000603007388 */ /* 0x008fe80000000400 */
[----:B-----5:R-:W-:Y:S04]  /*1c70*/  STS.U16 [R3+0x4400], R40 ;  /* 0x0044002803007388 */ /* 0x020fe80000000400 */
[----:B------:R-:W-:Y:S04]  /*1c80*/  STS.U16 [R3+0x4600], R42 ;  /* 0x0046002a03007388 */ /* 0x000fe80000000400 */
[----:B------:R-:W-:Y:S04]  /*1c90*/  STS.U16 [R3+0x4800], R44 ;  /* 0x0048002c03007388 */ /* 0x000fe80000000400 */
[----:B------:R-:W-:Y:S04]  /*1ca0*/  STS.U16 [R3+0x4a00], R46 ;  /* 0x004a002e03007388 */ /* 0x000fe80000000400 */
[----:B------:R-:W-:Y:S04]  /*1cb0*/  STS.U16 [R3+0x4c00], R32 ;  /* 0x004c002003007388 */ /* 0x000fe80000000400 */
[----:B------:R-:W-:Y:S04]  /*1cc0*/  STS.U16 [R3+0x4e00], R34 ;  /* 0x004e002203007388 */ /* 0x000fe80000000400 */
[----:B------:R0:W-:Y:S04]  /*1cd0*/  STS.U16 [R3+0x5000], R36 ;  /* 0x0050002403007388 */ /* 0x0001e80000000400 */
[----:B------:R-:W-:Y:S04]  /*1ce0*/  STS.U16 [R3+0x5600], R22 ;  /* 0x0056001603007388 */ /* 0x000fe80000000400 */
[----:B----4-:R1:W-:Y:S04]  /*1cf0*/  STS.U16 [R3+0x5400], R48 ;  /* 0x0054003003007388 */ /* 0x0103e80000000400 */
[----:B------:R-:W-:Y:S04]  /*1d00*/  STS.U16 [R3+0x5800], R52 ;  /* 0x0058003403007388 */ /* 0x000fe80000000400 */
[----:B------:R-:W-:Y:S04]  /*1d10*/  STS.U16 [R3+0x5a00], R54 ;  /* 0x005a003603007388 */ /* 0x000fe80000000400 */
[----:B------:R2:W-:Y:S04]  /*1d20*/  STS.U16 [R3+0x5c00], R56 ;  /* 0x005c003803007388 */ /* 0x0005e80000000400 */
[----:B------:R-:W-:Y:S04]  /*1d30*/  STS.U16 [R3+0x5e00], R58 ;  /* 0x005e003a03007388 */ /* 0x000fe80000000400 */
[----:B------:R-:W-:Y:S01]  /*1d40*/  BAR.SYNC.DEFER_BLOCKING 0x0 ;  /* 0x0000000000007b1d */ /* 0x000fe20000010000 */
[----:B0-----:R-:W-:-:S04]  /*1d50*/  IMAD.WIDE R36, R2, 0x2, R212 ;  /* 0x0000000202247825 */ /* 0x001fc800078e02d4 */
[----:B-1----:R-:W-:-:S04]  /*1d60*/  IMAD.WIDE R48, R2, 0x2, R232 ;  /* 0x0000000202307825 */ /* 0x002fc800078e02e8 */
[----:B------:R-:W-:-:S04]  /*1d70*/  IMAD.WIDE R32, R2, 0x2, R218 ;  /* 0x0000000202207825 */ /* 0x000fc800078e02da */
[----:B------:R-:W-:-:S04]  /*1d80*/  IMAD.WIDE R22, R2, 0x2, R224 ;  /* 0x0000000202167825 */ /* 0x000fc800078e02e0 */
[----:B------:R-:W-:-:S04]  /*1d90*/  IMAD.WIDE R34, R2, 0x2, R216 ;  /* 0x0000000202227825 */ /* 0x000fc800078e02d8 */
[C---:B------:R-:W-:Y:S01]  /*1da0*/  IMAD.WIDE R40, R2.reuse, 0x2, R196 ;  /* 0x0000000202287825 */ /* 0x040fe200078e02c4 */
[----:B------:R0:W3:Y:S04]  /*1db0*/  LDG.E.U16 R51, [R8.64] ;  /* 0x0000000408337981 */ /* 0x0000e8000c1e1500 */
[----:B------:R1:W4:Y:S04]  /*1dc0*/  LDG.E.U16 R57, [R26.64] ;  /* 0x000000041a397981 */ /* 0x000328000c1e1500 */
[----:B------:R5:W4:Y:S04]  /*1dd0*/  LDG.E.U16 R59, [R30.64] ;  /* 0x000000041e3b7981 */ /* 0x000b28000c1e1500 */
[----:B------:R0:W4:Y:S04]  /*1de0*/  LDG.E.U16 R61, [R36.64] ;  /* 0x00000004243d7981 */ /* 0x000128000c1e1500 */
[----:B------:R0:W4:Y:S04]  /*1df0*/  LDG.E.U16 R50, [R24.64] ;  /* 0x0000000418327981 */ /* 0x000128000c1e1500 */
[----:B--2---:R2:W4:Y:S04]  /*1e00*/  LDG.E.U16 R56, [R28.64] ;  /* 0x000000041c387981 */ /* 0x004528000c1e1500 */
[----:B------:R0:W4:Y:S04]  /*1e10*/  LDG.E.U16 R48, [R48.64] ;  /* 0x0000000430307981 */ /* 0x000128000c1e1500 */
[----:B------:R1:W4:Y:S04]  /*1e20*/  LDG.E.U16 R10, [R32.64] ;  /* 0x00000004200a7981 */ /* 0x000328000c1e1500 */
[----:B------:R1:W4:Y:S04]  /*1e30*/  LDG.E.U16 R22, [R22.64] ;  /* 0x0000000416167981 */ /* 0x000328000c1e1500 */
[----:B0-----:R0:W4:Y:S04]  /*1e40*/  LDG.E.U16 R49, [R38.64] ;  /* 0x0000000426317981 */ /* 0x001128000c1e1500 */
[----:B------:R0:W4:Y:S04]  /*1e50*/  LDG.E.U16 R6, [R34.64] ;  /* 0x0000000422067981 */ /* 0x000128000c1e1500 */
[----:B------:R0:W4:Y:S01]  /*1e60*/  LDG.E.U16 R8, [R40.64] ;  /* 0x0000000428087981 */ /* 0x000122000c1e1500 */
[----:B--2---:R-:W-:-:S03]  /*1e70*/  IMAD.WIDE R28, R2, 0x2, R214 ;  /* 0x00000002021c7825 */ /* 0x004fc600078e02d6 */
[----:B------:R-:W-:Y:S01]  /*1e80*/  LDSM.16.MT88.4 R200, [R5] ;  /* 0x0000000005c8783b */ /* 0x000fe20000004200 */
[----:B-----5:R-:W-:-:S03]  /*1e90*/  IMAD.WIDE R30, R2, 0x2, R194 ;  /* 0x00000002021e7825 */ /* 0x020fc600078e02c2 */
[----:B------:R2:W5:Y:S04]  /*1ea0*/  LDG.E.U16 R9, [R28.64] ;  /* 0x000000041c097981 */ /* 0x000568000c1e1500 */
[----:B------:R2:W5:Y:S01]  /*1eb0*/  LDG.E.U16 R21, [R30.64] ;  /* 0x000000041e157981 */ /* 0x000562000c1e1500 */
[----:B------:R-:W-:-:S03]  /*1ec0*/  IMAD.WIDE R24, R2, 0x2, R230 ;  /* 0x0000000202187825 */ /* 0x000fc600078e02e6 */
[----:B------:R-:W0:Y:S01]  /*1ed0*/  LDSM.16.M88.4 R140, [R11+0x4000] ;  /* 0x004000000b8c783b */ /* 0x000e220000000200 */
[----:B-1----:R-:W-:-:S03]  /*1ee0*/  IMAD.WIDE R26, R2, 0x2, R222 ;  /* 0x00000002021a7825 */ /* 0x002fc600078e02de */
[----:B------:R-:W1:Y:S04]  /*1ef0*/  LDSM.16.M88.4 R144, [R11+0x4200] ;  /* 0x004200000b90783b */ /* 0x000e680000000200 */
[----:B------:R-:W0:Y:S04]  /*1f00*/  LDSM.16.M88.4 R88, [R11+0x4400] ;  /* 0x004400000b58783b */ /* 0x000e280000000200 */
[----:B------:R-:W1:Y:S04]  /*1f10*/  LDSM.16.M88.4 R84, [R11+0x4600] ;  /* 0x004600000b54783b */ /* 0x000e680000000200 */
[----:B------:R-:W1:Y:S04]  /*1f20*/  LDSM.16.M88.4 R112, [R11+0x4800] ;  /* 0x004800000b70783b */ /* 0x000e680000000200 */
[----:B------:R-:W1:Y:S04]  /*1f30*/  LDSM.16.M88.4 R100, [R11+0x4a00] ;  /* 0x004a00000b64783b */ /* 0x000e680000000200 */
[----:B------:R-:W1:Y:S04]  /*1f40*/  LDSM.16.M88.4 R72, [R11+0x4c00] ;  /* 0x004c00000b48783b */ /* 0x000e680000000200 */
[----:B------:R-:W1:Y:S04]  /*1f50*/  LDSM.16.M88.4 R76, [R11+0x4e00] ;  /* 0x004e00000b4c783b */ /* 0x000e680000000200 */
[----:B------:R-:W1:Y:S04]  /*1f60*/  LDSM.16.M88.4 R108, [R11+0x5000] ;  /* 0x005000000b6c783b */ /* 0x000e680000000200 */
[----:B------:R-:W1:Y:S04]  /*1f70*/  LDSM.16.M88.4 R92, [R11+0x5200] ;  /* 0x005200000b5c783b */ /* 0x000e680000000200 */
[----:B------:R-:W1:Y:S04]  /*1f80*/  LDSM.16.M88.4 R104, [R11+0x5400] ;  /* 0x005400000b68783b */ /* 0x000e680000000200 */
[----:B------:R-:W-:Y:S04]  /*1f90*/  LDSM.16.M88.4 R52, [R11+0x5600] ;  /* 0x005600000b34783b */ /* 0x000fe80000000200 */
[----:B0-----:R-:W-:Y:S04]  /*1fa0*/  LDSM.16.M88.4 R40, [R11+0x5800] ;  /* 0x005800000b28783b */ /* 0x001fe80000000200 */
[----:B------:R-:W-:Y:S04]  /*1fb0*/  LDSM.16.M88.4 R32, [R11+0x5a00] ;  /* 0x005a00000b20783b */ /* 0x000fe80000000200 */
[----:B------:R-:W0:Y:S04]  /*1fc0*/  LDSM.16.M88.4 R36, [R11+0x5c00] ;  /* 0x005c00000b24783b */ /* 0x000e280000000200 */
[----:B------:R-:W-:Y:S04]  /*1fd0*/  LDSM.16.M88.4 R172, [R11+0x5e00] ;  /* 0x005e00000bac783b */ /* 0x000fe80000000200 */
[----:B------:R0:W5:Y:S04]  /*1fe0*/  LDG.E.U16 R23, [R24.64] ;  /* 0x0000000418177981 */ /* 0x000168000c1e1500 */
[----:B------:R0:W5:Y:S04]  /*1ff0*/  LDG.E.U16 R193, [R26.64] ;  /* 0x000000041ac17981 */ /* 0x000168000c1e1500 */
[----:B--2---:R-:W2:Y:S04]  /*2000*/  LDSM.16.MT88.4 R28, [R5+0x2000] ;  /* 0x00200000051c783b */ /* 0x004ea80000004200 */
[----:B------:R-:W2:Y:S04]  /*2010*/  LDSM.16.MT88.4 R188, [R5+0x100] ;  /* 0x0001000005bc783b */ /* 0x000ea80000004200 */
[----:B------:R-:W2:Y:S04]  /*2020*/  LDSM.16.MT88.4 R44, [R5+0x2100] ;  /* 0x00210000052c783b */ /* 0x000ea80000004200 */
[----:B------:R-:W-:Y:S01]  /*2030*/  BAR.SYNC.DEFER_BLOCKING 0x0 ;  /* 0x0000000000007b1d */ /* 0x000fe20000010000 */
[----:B------:R-:W-:-:S02]  /*2040*/  LOP3.LUT R62, R4, 0x20, RZ, 0x3c, !PT ;  /* 0x00000020043e7812 */ /* 0x000fc400078e3cff */
[----:B------:R-:W-:Y:S01]  /*2050*/  LOP3.LUT R60, R4, 0x40, RZ, 0x3c, !PT ;  /* 0x00000040043c7812 */ /* 0x000fe200078e3cff */
[C---:B------:R-:W-:Y:S08]  /*2060*/  HMMA.16816.F32 R160, R200.reuse, R140, RZ ;  /* 0x0000008cc8a0723c */ /* 0x040ff000000018ff */
[C---:B-1----:R-:W-:Y:S08]  /*2070*/  HMMA.16816.F32 R156, R200.reuse, R144, RZ ;  /* 0x00000090c89c723c */ /* 0x042ff000000018ff */
[C---:B------:R-:W-:Y:S08]  /*2080*/  HMMA.16816.F32 R124, R200.reuse, R88, RZ ;  /* 0x00000058c87c723c */ /* 0x040ff000000018ff */
[C---:B0-----:R-:W-:Y:S08]  /*2090*/  HMMA.16816.F32 R24, R200.reuse, R84, RZ ;  /* 0x00000054c818723c */ /* 0x041ff000000018ff */
[C---:B------:R-:W-:Y:S08]  /*20a0*/  HMMA.16816.F32 R68, R200.reuse, R112, RZ ;  /* 0x00000070c844723c */ /* 0x040ff000000018ff */
[C---:B------:R-:W-:Y:S08]  /*20b0*/  HMMA.16816.F32 R136, R200.reuse, R100, RZ ;  /* 0x00000064c888723c */ /* 0x040ff000000018ff */
[C---:B------:R-:W-:Y:S08]  /*20c0*/  HMMA.16816.F32 R132, R200.reuse, R72, RZ ;  /* 0x00000048c884723c */ /* 0x040ff000000018ff */
[C---:B------:R-:W-:Y:S08]  /*20d0*/  HMMA.16816.F32 R80, R200.reuse, R76, RZ ;  /* 0x0000004cc850723c */ /* 0x040ff000000018ff */
[C---:B------:R-:W-:Y:S08]  /*20e0*/  HMMA.16816.F32 R128, R200.reuse, R108, RZ ;  /* 0x0000006cc880723c */ /* 0x040ff000000018ff */
[C---:B------:R-:W-:Y:S08]  /*20f0*/  HMMA.16816.F32 R120, R200.reuse, R92, RZ ;  /* 0x0000005cc878723c */ /* 0x040ff000000018ff */
[C---:B------:R-:W-:Y:S08]  /*2100*/  HMMA.16816.F32 R64, R200.reuse, R104, RZ ;  /* 0x00000068c840723c */ /* 0x040ff000000018ff */
[----:B------:R-:W-:Y:S08]  /*2110*/  HMMA.16816.F32 R96, R200, R36, RZ ;  /* 0x00000024c860723c */ /* 0x000ff000000018ff */
[C---:B--2---:R-:W-:Y:S08]  /*2120*/  HMMA.16816.F32 R160, R28.reuse, R142, R160 ;  /* 0x0000008e1ca0723c */ /* 0x044ff000000018a0 */
[C---:B------:R-:W-:Y:S08]  /*2130*/  HMMA.16816.F32 R156, R28.reuse, R146, R156 ;  /* 0x000000921c9c723c */ /* 0x040ff0000000189c */
[----:B------:R-:W-:Y:S01]  /*2140*/  HMMA.16816.F32 R124, R28, R90, R124 ;  /* 0x0000005a1c7c723c */ /* 0x000fe2000000187c */
[----:B---3--:R-:W-:Y:S04]  /*2150*/  STS.U16 [R4+0x4000], R51 ;  /* 0x0040003304007388 */ /* 0x008fe80000000400 */
[----:B----4-:R-:W-:Y:S04]  /*2160*/  STS.U16 [R4+0x4800], R57 ;  /* 0x0048003904007388 */ /* 0x010fe80000000400 */
[----:B------:R-:W-:Y:S04]  /*2170*/  STS.U16 [R4+0x5000], R59 ;  /* 0x0050003b04007388 */ /* 0x000fe80000000400 */
[----:B------:R-:W-:Y:S04]  /*2180*/  STS.U16 [R4+0x5800], R61 ;  /* 0x0058003d04007388 */ /* 0x000fe80000000400 */
[----:B------:R-:W-:Y:S04]  /*2190*/  STS.U16 [R62+0x4200], R50 ;  /* 0x004200323e007388 */ /* 0x000fe80000000400 */
[----:B------:R0:W-:Y:S04]  /*21a0*/  STS.U16 [R62+0x4a00], R56 ;  /* 0x004a00383e007388 */ /* 0x0001e80000000400 */
[----:B------:R-:W-:Y:S01]  /*21b0*/  STS.U16 [R62+0x5200], R10 ;  /* 0x0052000a3e007388 */ /* 0x000fe20000000400 */
[C---:B0-----:R-:W-:Y:S03]  /*21c0*/  HMMA.16816.F32 R56, R200.reuse, R40, RZ ;  /* 0x00000028c838723c */ /* 0x041fe600000018ff */
[----:B------:R-:W-:Y:S04]  /*21d0*/  STS.U16 [R62+0x5a00], R49 ;  /* 0x005a00313e007388 */ /* 0x000fe80000000400 */
[----:B------:R0:W-:Y:S04]  /*21e0*/  STS.U16 [R60+0x4400], R48 ;  /* 0x004400303c007388 */ /* 0x0001e80000000400 */
[----:B------:R-:W-:Y:S04]  /*21f0*/  STS.U16 [R60+0x4c00], R22 ;  /* 0x004c00163c007388 */ /* 0x000fe80000000400 */
[----:B------:R-:W-:Y:S01]  /*2200*/  STS.U16 [R60+0x5400], R6 ;  /* 0x005400063c007388 */ /* 0x000fe20000000400 */
[C---:B0-----:R-:W-:Y:S03]  /*2210*/  HMMA.16816.F32 R48, R200.reuse, R32, RZ ;  /* 0x00000020c830723c */ /* 0x041fe600000018ff */
[----:B------:R0:W-:Y:S05]  /*2220*/  STS.U16 [R60+0x5c00], R8 ;  /* 0x005c00083c007388 */ /* 0x0001ea0000000400 */
[C---:B0-----:R-:W-:Y:S08]  /*2230*/  HMMA.16816.F32 R60, R200.reuse, R52, RZ ;  /* 0x00000034c83c723c */ /* 0x041ff000000018ff */
[----:B------:R-:W-:Y:S08]  /*2240*/  HMMA.16816.F32 R200, R200, R172, RZ ;  /* 0x000000acc8c8723c */ /* 0x000ff000000018ff */
[C---:B------:R-:W-:Y:S08]  /*2250*/  HMMA.16816.F32 R24, R28.reuse, R86, R24 ;  /* 0x000000561c18723c */ /* 0x040ff00000001818 */
        /* <DEDUP_REMOVED lines=11> */
[----:B------:R-:W-:Y:S08]  /*2310*/  HMMA.16816.F32 R28, R28, R174, R200 ;  /* 0x000000ae1c1c723c */ /* 0x000ff000000018c8 */
[----:B------:R-:W-:Y:S11]  /*2320*/  HMMA.16816.F32 R200, R188, R140, RZ ;  /* 0x0000008cbcc8723c */ /* 0x000ff600000018ff */
[----:B------:R-:W-:Y:S11]  /*2330*/  @!UPT UIADD3 URZ, URZ, URZ, URZ ;  /* 0x0000003f3f3ff290 */ /* 0x000ff6000fffe03f */
[----:B------:R-:W-:Y:S02]  /*2340*/  @!UPT UIADD3 URZ, URZ, URZ, URZ ;  /* 0x0000003f3f3ff290 */ /* 0x000fe4000fffe03f */
[----:B------:R-:W-:Y:S08]  /*2350*/  HMMA.16816.F32 R140, R44, R142, R200 ;  /* 0x0000008e2c8c723c */ /* 0x000ff000000018c8 */
[----:B------:R-:W-:Y:S01]  /*2360*/  HMMA.16816.F32 R200, R188, R144, RZ ;  /* 0x00000090bcc8723c */ /* 0x000fe200000018ff */
[----:B------:R-:W-:Y:S02]  /*2370*/  FMUL R6, R160, c[0x0][0x188] ;  /* 0x00006200a0067a20 */ /* 0x000fe40000400000 */
[----:B------:R-:W-:Y:S01]  /*2380*/  FMUL R8, R161, c[0x0][0x188] ;  /* 0x00006200a1087a20 */ /* 0x000fe20000400000 */
[----:B-----5:R0:W-:Y:S11]  /*2390*/  STS.U16 [R252+0x5600], R9 ;  /* 0x00560009fc007388 */ /* 0x0201f60000000400 */
[----:B------:R-:W-:Y:S09]  /*23a0*/  @!UPT UIADD3 URZ, URZ, URZ, URZ ;  /* 0x0000003f3f3ff290 */ /* 0x000ff2000fffe03f */
[----:B------:R-:W-:Y:S08]  /*23b0*/  HMMA.16816.F32 R144, R44, R146, R200 ;  /* 0x000000922c90723c */ /* 0x000ff000000018c8 */
[----:B------:R-:W-:Y:S01]  /*23c0*/  HMMA.16816.F32 R200, R188, R88, RZ ;  /* 0x00000058bcc8723c */ /* 0x000fe200000018ff */
[----:B------:R1:W-:Y:S01]  /*23d0*/  STS.U16 [R252+0x5e00], R21 ;  /* 0x005e0015fc007388 */ /* 0x0003e20000000400 */
[----:B0-----:R-:W-:Y:S01]  /*23e0*/  FMUL R9, R163, c[0x0][0x188] ;  /* 0x00006200a3097a20 */ /* 0x001fe20000400000 */
[----:B------:R-:W-:Y:S01]  /*23f0*/  FMNMX R6, R6, R8, !PT ;  /* 0x0000000806067209 */ /* 0x000fe20007800000 */
[----:B------:R-:W-:-:S02]  /*2400*/  FMUL R22, R140, c[0x0][0x188] ;  /* 0x000062008c167a20 */ /* 0x000fc40000400000 */
[----:B------:R-:W-:Y:S02]  /*2410*/  FMUL R8, R141, c[0x0][0x188] ;  /* 0x000062008d087a20 */ /* 0x000fe40000400000 */
[----:B-1----:R-:W-:-:S03]  /*2420*/  FMUL R21, R162, c[0x0][0x188] ;  /* 0x00006200a2157a20 */ /* 0x002fc60000400000 */
[----:B------:R-:W-:Y:S01]  /*2430*/  FMNMX R22, R22, R8, !PT ;  /* 0x0000000816167209 */ /* 0x000fe20007800000 */
[----:B------:R-:W-:Y:S01]  /*2440*/  FMUL R10, R142, c[0x0][0x188] ;  /* 0x000062008e0a7a20 */ /* 0x000fe20000400000 */
[----:B------:R-:W-:Y:S01]  /*2450*/  FMNMX R21, R21, R9, !PT ;  /* 0x0000000915157209 */ /* 0x000fe20007800000 */
[----:B------:R-:W-:Y:S02]  /*2460*/  FMUL R9, R143, c[0x0][0x188] ;  /* 0x000062008f097a20 */ /* 0x000fe40000400000 */
[----:B------:R-:W-:-:S08]  /*2470*/  FMUL R8, R156, c[0x0][0x188] ;  /* 0x000062009c087a20 */ /* 0x000fd00000400000 */
[----:B------:R-:W-:Y:S01]  /*2480*/  HMMA.16816.F32 R88, R44, R90, R200 ;  /* 0x0000005a2c58723c */ /* 0x000fe200000018c8 */
[----:B------:R-:W-:Y:S01]  /*2490*/  FMNMX R10, R10, R9, !PT ;  /* 0x000000090a0a7209 */ /* 0x000fe20007800000 */
[----:B------:R-:W-:-:S06]  /*24a0*/  FMUL R9, R158, c[0x0][0x188] ;  /* 0x000062009e097a20 */ /* 0x000fcc0000400000 */
[----:B------:R-:W-:Y:S01]  /*24b0*/  HMMA.16816.F32 R200, R188, R84, RZ ;  /* 0x00000054bcc8723c */ /* 0x000fe200000018ff */
[----:B------:R-:W-:Y:S01]  /*24c0*/  FMNMX R6, R8, R6, !PT ;  /* 0x0000000608067209 */ /* 0x000fe20007800000 */
[----:B------:R-:W-:Y:S01]  /*24d0*/  FMUL R8, R144, c[0x0][0x188] ;  /* 0x0000620090087a20 */ /* 0x000fe20000400000 */
[----:B------:R-:W-:Y:S01]  /*24e0*/  FMNMX R21, R9, R21, !PT ;  /* 0x0000001509157209 */ /* 0x000fe20007800000 */
[----:B------:R-:W-:-:S03]  /*24f0*/  FMUL R9, R146, c[0x0][0x188] ;  /* 0x0000620092097a20 */ /* 0x000fc60000400000 */
        /* <DEDUP_REMOVED lines=9> */
[----:B------:R-:W-:-:S04]  /*2590*/  FMUL R8, R124, c[0x0][0x188] ;  /* 0x000062007c087a20 */ /* 0x000fc80000400000 */
[----:B------:R-:W-:Y:S01]  /*25a0*/  HMMA.16816.F32 R84, R44, R86, R200 ;  /* 0x000000562c54723c */ /* 0x000fe200000018c8 */
[----:B------:R-:W-:Y:S01]  /*25b0*/  FMNMX R10, R9, R10, !PT ;  /* 0x0000000a090a7209 */ /* 0x000fe20007800000 */
[----:B------:R-:W-:Y:S01]  /*25c0*/  FMUL R9, R126, c[0x0][0x188] ;  /* 0x000062007e097a20 */ /* 0x000fe20000400000 */
[----:B------:R-:W-:-:S05]  /*25d0*/  FMNMX R6, R8, R6, !PT ;  /* 0x0000000608067209 */ /* 0x000fca0007800000 */
[----:B------:R-:W-:Y:S01]  /*25e0*/  HMMA.16816.F32 R200, R188, R112, RZ ;  /* 0x00000070bcc8723c */ /* 0x000fe200000018ff */
        /* <DEDUP_REMOVED lines=13> */
[----:B------:R-:W-:-:S04]  /*26c0*/  FMNMX R10, R9, R10, !PT ;  /* 0x0000000a090a7209 */ /* 0x000fc80007800000 */
[----:B------:R-:W-:Y:S01]  /*26d0*/  HMMA.16816.F32 R112, R44, R114, R200 ;  /* 0x000000722c70723c */ /* 0x000fe200000018c8 */
[----:B------:R-:W-:Y:S01]  /*26e0*/  FMUL R9, R26, c[0x0][0x188] ;  /* 0x000062001a097a20 */ /* 0x000fe20000400000 */
[----:B------:R-:W-:Y:S01]  /*26f0*/  FMNMX R6, R8, R6, !PT ;  /* 0x0000000608067209 */ /* 0x000fe20007800000 */
[----:B------:R-:W-:-:S05]  /*2700*/  FMUL R8, R84, c[0x0][0x188] ;  /* 0x0000620054087a20 */ /* 0x000fca0000400000 */
        /* <DEDUP_REMOVED lines=33> */
[----:B------:R-:W-:-:S03]  /*2920*/  FMNMX R6, R8, R6, !PT ;  /* 0x0000000608067209 */ /* 0x000fc60007800000 */
[----:B------:R-:W-:Y:S01]  /*2930*/  HMMA.16816.F32 R72, R44, R74, R200 ;  /* 0x0000004a2c48723c */ /* 0x000fe200000018c8 */
[----:B------:R-:W-:Y:S01]  /*2940*/  FMUL R8, R100, c[0x0][0x188] ;  /* 0x0000620064087a20 */ /* 0x000fe20000400000 */
[----:B------:R-:W-:-:S06]  /*2950*/  FMNMX R21, R9, R21, !PT ;  /* 0x0000001509157209 */ /* 0x000fcc0007800000 */
        /* <DEDUP_REMOVED lines=91> */
[----:B------:R-:W-:Y:S02]  /*2f10*/  FMUL R8, R65, c[0x0][0x188] ;  /* 0x0000620041087a20 */ /* 0x000fe40000400000 */
[----:B------:R-:W-:Y:S01]  /*2f20*/  HMMA.16816.F32 R52, R44, R54, R200 ;  /* 0x000000362c34723c */ /* 0x000fe200000018c8 */
[----:B------:R-:W-:Y:S01]  /*2f30*/  FMNMX R10, R9, R10, !PT ;  /* 0x0000000a090a7209 */ /* 0x000fe20007800000 */
[----:B------:R-:W-:Y:S01]  /*2f40*/  FMUL R9, R67, c[0x0][0x188] ;  /* 0x0000620043097a20 */ /* 0x000fe20000400000 */
[----:B------:R-:W-:Y:S01]  /*2f50*/  FMNMX R6, R8, R6, !PT ;  /* 0x0000000608067209 */ /* 0x000fe20007800000 */
[----:B------:R-:W-:-:S03]  /*2f60*/  FMUL R8, R105, c[0x0][0x188] ;  /* 0x0000620069087a20 */ /* 0x000fc60000400000 */
[----:B------:R-:W-:Y:S01]  /*2f70*/  FMNMX R21, R9, R21, !PT ;  /* 0x0000001509157209 */ /* 0x000fe20007800000 */
[----:B------:R-:W-:Y:S01]  /*2f80*/  FMUL R9, R107, c[0x0][0x188] ;  /* 0x000062006b097a20 */ /* 0x000fe20000400000 */
[----:B------:R-:W-:Y:S01]  /*2f90*/  FMNMX R22, R8, R22, !PT ;  /* 0x0000001608167209 */ /* 0x000fe20007800000 */
[----:B------:R-:W-:Y:S01]  /*2fa0*/  FMUL R8, R60, c[0x0][0x188] ;  /* 0x000062003c087a20 */ /* 0x000fe20000400000 */
[----:B------:R-:W-:Y:S02]  /*2fb0*/  HMMA.16816.F32 R200, R188, R40, RZ ;  /* 0x00000028bcc8723c */ /* 0x000fe400000018ff */
[----:B------:R-:W-:Y:S01]  /*2fc0*/  FMNMX R10, R9, R10, !PT ;  /* 0x0000000a090a7209 */ /* 0x000fe20007800000 */
[----:B------:R-:W-:Y:S01]  /*2fd0*/  FMUL R9, R62, c[0x0][0x188] ;  /* 0x000062003e097a20 */ /* 0x000fe20000400000 */
[----:B------:R-:W-:Y:S01]  /*2fe0*/  FMNMX R6, R8, R6, !PT ;  /* 0x0000000608067209 */ /* 0x000fe20007800000 */
[----:B------:R-:W-:-:S03]  /*2ff0*/  FMUL R8, R61, c[0x0][0x188] ;  /* 0x000062003d087a20 */ /* 0x000fc60000400000 */
[----:B------:R-:W-:Y:S02]  /*3000*/  FMNMX R21, R9, R21, !PT ;  /* 0x0000001509157209 */ /* 0x000fe40007800000 */
[----:B------:R-:W-:Y:S01]  /*3010*/  FMNMX R6, R8, R6, !PT ;  /* 0x0000000608067209 */ /* 0x000fe20007800000 */
[----:B------:R-:W-:Y:S02]  /*3020*/  FMUL R8, R56, c[0x0][0x188] ;  /* 0x0000620038087a20 */ /* 0x000fe40000400000 */
[----:B------:R-:W-:-:S03]  /*3030*/  FMUL R9, R52, c[0x0][0x188] ;  /* 0x0000620034097a20 */ /* 0x000fc60000400000 */
[----:B------:R-:W-:Y:S02]  /*3040*/  FMNMX R6, R8, R6, !PT ;  /* 0x0000000608067209 */ /* 0x000fe40007800000 */
[----:B------:R-:W-:Y:S01]  /*3050*/  FMNMX R22, R9, R22, !PT ;  /* 0x0000001609167209 */ /* 0x000fe20007800000 */
[----:B------:R-:W-:Y:S02]  /*3060*/  FMUL R9, R54, c[0x0][0x188] ;  /* 0x0000620036097a20 */ /* 0x000fe40000400000 */
[----:B------:R-:W-:-:S03]  /*3070*/  FMUL R8, R57, c[0x0][0x188] ;  /* 0x0000620039087a20 */ /* 0x000fc60000400000 */
[----:B------:R-:W-:Y:S01]  /*3080*/  FMNMX R10, R9, R10, !PT ;  /* 0x0000000a090a7209 */ /* 0x000fe20007800000 */
[----:B------:R-:W-:Y:S01]  /*3090*/  FMUL R9, R63, c[0x0][0x188] ;  /* 0x000062003f097a20 */ /* 0x000fe20000400000 */
[----:B------:R-:W-:Y:S01]  /*30a0*/  FMNMX R6, R8, R6, !PT ;  /* 0x0000000608067209 */ /* 0x000fe20007800000 */
[----:B------:R-:W-:Y:S01]  /*30b0*/  FMUL R8, R48, c[0x0][0x188] ;  /* 0x0000620030087a20 */ /* 0x000fe20000400000 */
[----:B------:R-:W-:Y:S02]  /*30c0*/  HMMA.16816.F32 R40, R44, R42, R200 ;  /* 0x0000002a2c28723c */ /* 0x000fe400000018c8 */
[----:B------:R-:W-:Y:S01]  /*30d0*/  FMNMX R21, R9, R21, !PT ;  /* 0x0000001509157209 */ /* 0x000fe20007800000 */
[----:B------:R-:W-:Y:S01]  /*30e0*/  FMUL R9, R53, c[0x0][0x188] ;  /* 0x0000620035097a20 */ /* 0x000fe20000400000 */
[----:B------:R-:W-:Y:S01]  /*30f0*/  FMNMX R6, R8, R6, !PT ;  /* 0x0000000608067209 */ /* 0x000fe20007800000 */
[----:B------:R-:W-:-:S03]  /*3100*/  FMUL R8, R49, c[0x0][0x188] ;  /* 0x0000620031087a20 */ /* 0x000fc60000400000 */
        /* <DEDUP_REMOVED lines=19> */
[----:B------:R-:W-:-:S06]  /*3240*/  FMUL R9, R55, c[0x0][0x188] ;  /* 0x0000620037097a20 */ /* 0x000fcc0000400000 */
[----:B------:R-:W-:Y:S01]  /*3250*/  HMMA.16816.F32 R200, R188, R36, RZ ;  /* 0x00000024bcc8723c */ /* 0x000fe200000018ff */
[----:B------:R-:W-:Y:S01]  /*3260*/  FMNMX R6, R8, R6, !PT ;  /* 0x0000000608067209 */ /* 0x000fe20007800000 */
[----:B------:R-:W-:Y:S01]  /*3270*/  FMUL R8, R98, c[0x0][0x188] ;  /* 0x0000620062087a20 */ /* 0x000fe20000400000 */
[----:B------:R-:W-:-:S03]  /*3280*/  FMNMX R10, R9, R10, !PT ;  /* 0x0000000a090a7209 */ /* 0x000fc60007800000 */
[----:B------:R-:W0:Y:S02]  /*3290*/  SHFL.BFLY PT, R9, R6, 0x2, 0x1f ;  /* 0x0c401f0006097f89 */ /* 0x000e2400000e0000 */
[----:B------:R-:W-:Y:S01]  /*32a0*/  HMMA.16816.F32 R188, R188, R172, RZ ;  /* 0x000000acbcbc723c */ /* 0x000fe200000018ff */
[----:B------:R-:W-:Y:S01]  /*32b0*/  FMNMX R21, R8, R21, !PT ;  /* 0x0000001508157209 */ /* 0x000fe20007800000 */
[----:B------:R-:W-:Y:S01]  /*32c0*/  FMUL R8, R99, c[0x0][0x188] ;  /* 0x0000620063087a20 */ /* 0x000fe20000400000 */
[----:B------:R1:W-:Y:S04]  /*32d0*/  STS.U16 [R252+0x4600], R23 ;  /* 0x00460017fc007388 */ /* 0x0003e80000000400 */
[----:B------:R-:W-:Y:S01]  /*32e0*/  FMNMX R21, R8, R21, !PT ;  /* 0x0000001508157209 */ /* 0x000fe20007800000 */
[----:B------:R-:W-:-:S02]  /*32f0*/  FMUL R8, R30, c[0x0][0x188] ;  /* 0x000062001e087a20 */ /* 0x000fc40000400000 */
[----:B-1----:R-:W-:-:S03]  /*3300*/  FMUL R23, R40, c[0x0][0x188] ;  /* 0x0000620028177a20 */ /* 0x002fc60000400000 */
[----:B------:R-:W-:-:S03]  /*3310*/  FMNMX R21, R8, R21, !PT ;  /* 0x0000001508157209 */ /* 0x000fc60007800000 */
[----:B------:R-:W-:Y:S01]  /*3320*/  HMMA.16816.F32 R36, R44, R38, R200 ;  /* 0x000000262c24723c */ /* 0x000fe200000018c8 */
[----:B------:R-:W-:Y:S01]  /*3330*/  FMNMX R22, R23, R22, !PT ;  /* 0x0000001617167209 */ /* 0x000fe20007800000 */
[----:B------:R-:W-:Y:S02]  /*3340*/  FMUL R23, R41, c[0x0][0x188] ;  /* 0x0000620029177a20 */ /* 0x000fe40000400000 */
[----:B------:R-:W-:-:S03]  /*3350*/  FMUL R8, R31, c[0x0][0x188] ;  /* 0x000062001f087a20 */ /* 0x000fc60000400000 */
[----:B------:R-:W-:Y:S01]  /*3360*/  FMNMX R22, R23, R22, !PT ;  /* 0x0000001617167209 */ /* 0x000fe20007800000 */
[----:B------:R-:W-:Y:S01]  /*3370*/  FMUL R23, R32, c[0x0][0x188] ;  /* 0x0000620020177a20 */ /* 0x000fe20000400000 */
[----:B------:R-:W-:Y:S01]  /*3380*/  FMNMX R21, R8, R21, !PT ;  /* 0x0000001508157209 */ /* 0x000fe20007800000 */
[----:B------:R-:W-:Y:S01]  /*3390*/  FMUL R8, R42, c[0x0][0x188] ;  /* 0x000062002a087a20 */ /* 0x000fe20000400000 */
[----:B0-----:R-:W-:Y:S01]  /*33a0*/  FMNMX R9, R6, R9, !PT ;  /* 0x0000000906097209 */ /* 0x001fe20007800000 */
[----:B------:R-:W-:Y:S01]  /*33b0*/  HMMA.16816.F32 R44, R44, R174, R188 ;  /* 0x000000ae2c2c723c */ /* 0x000fe200000018bc */
[----:B------:R-:W-:Y:S01]  /*33c0*/  FMUL R6, R33, c[0x0][0x188] ;  /* 0x0000620021067a20 */ /* 0x000fe20000400000 */
[----:B------:R-:W-:Y:S02]  /*33d0*/  FMNMX R22, R23, R22, !PT ;  /* 0x0000001617167209 */ /* 0x000fe40007800000 */
[----:B------:R-:W-:Y:S02]  /*33e0*/  FMNMX R10, R8, R10, !PT ;  /* 0x0000000a080a7209 */ /* 0x000fe40007800000 */
[----:B------:R-:W0:Y:S01]  /*33f0*/  SHFL.BFLY PT, R8, R21, 0x2, 0x1f ;  /* 0x0c401f0015087f89 */ /* 0x000e2200000e0000 */
[----:B------:R-:W-:-:S03]  /*3400*/  FMNMX R22, R6, R22, !PT ;  /* 0x0000001606167209 */ /* 0x000fc60007800000 */
[----:B------:R-:W1:Y:S02]  /*3410*/  SHFL.BFLY PT, R6, R9, 0x1, 0x1f ;  /* 0x0c201f0009067f89 */ /* 0x000e6400000e0000 */
[----:B------:R-:W-:Y:S02]  /*3420*/  FMUL R23, R36, c[0x0][0x188] ;  /* 0x0000620024177a20 */ /* 0x000fe40000400000 */
        /* <DEDUP_REMOVED lines=9> */
[----:B0-----:R-:W-:Y:S01]  /*34c0*/  FMNMX R8, R21, R8, !PT ;  /* 0x0000000815087209 */ /* 0x001fe20007800000 */
[----:B------:R-:W-:Y:S01]  /*34d0*/  FMUL R21, R45, c[0x0][0x188] ;  /* 0x000062002d157a20 */ /* 0x000fe20000400000 */
[----:B------:R-:W-:Y:S02]  /*34e0*/  FMNMX R22, R23, R22, !PT ;  /* 0x0000001617167209 */ /* 0x000fe40007800000 */
[----:B-1----:R-:W-:Y:S01]  /*34f0*/  FMNMX R6, R9, R6, !PT ;  /* 0x0000000609067209 */ /* 0x002fe20007800000 */
[----:B------:R-:W-:Y:S01]  /*3500*/  FMUL R9, R38, c[0x0][0x188] ;  /* 0x0000620026097a20 */ /* 0x000fe20000400000 */
[----:B------:R-:W-:-:S02]  /*3510*/  FMNMX R10, R172, R10, !PT ;  /* 0x0000000aac0a7209 */ /* 0x000fc40007800000 */
[----:B------:R-:W-:Y:S02]  /*3520*/  FMNMX R21, R21, R22, !PT ;  /* 0x0000001615157209 */ /* 0x000fe40007800000 */
[----:B------:R-:W-:Y:S02]  /*3530*/  FMNMX R9, R9, R10, !PT ;  /* 0x0000000a09097209 */ /* 0x000fe40007800000 */
[----:B------:R-:W0:Y:S01]  /*3540*/  SHFL.BFLY PT, R10, R8, 0x1, 0x1f ;  /* 0x0c201f00080a7f89 */ /* 0x000e2200000e0000 */
[----:B------:R-:W-:-:S03]  /*3550*/  FMUL R23, R39, c[0x0][0x188] ;  /* 0x0000620027177a20 */ /* 0x000fc60000400000 */
[----:B------:R-:W1:Y:S01]  /*3560*/  SHFL.BFLY PT, R22, R21, 0x2, 0x1f ;  /* 0x0c401f0015167f89 */ /* 0x000e6200000e0000 */
[----:B------:R-:W-:Y:S02]  /*3570*/  FMNMX R6, R6, R19, !PT ;  /* 0x0000001306067209 */ /* 0x000fe40007800000 */
[----:B------:R-:W-:-:S03]  /*3580*/  FMNMX R9, R23, R9, !PT ;  /* 0x0000000917097209 */ /* 0x000fc60007800000 */
[----:B------:R-:W-:Y:S02]  /*3590*/  FFMA R23, R160, c[0x0][0x188], -R6 ;  /* 0x00006200a0177a23 */ /* 0x000fe40000000806 */
[----:B------:R-:W-:-:S05]  /*35a0*/  FMUL R160, R46, c[0x0][0x188] ;  /* 0x000062002ea07a20 */ /* 0x000fca0000400000 */
[----:B------:R-:W-:Y:S01]  /*35b0*/  FMNMX R9, R160, R9, !PT ;  /* 0x00000009a0097209 */ /* 0x000fe20007800000 */
[--C-:B------:R-:W-:Y:S02]  /*35c0*/  FFMA R160, R161, c[0x0][0x188], -R6.reuse ;  /* 0x00006200a1a07a23 */ /* 0x100fe40000000806 */
[----:B------:R-:W-:Y:S02]  /*35d0*/  FMUL R161, R47, c[0x0][0x188] ;  /* 0x000062002fa17a20 */ /* 0x000fe40000400000 */
[----:B------:R-:W-:Y:S01]  /*35e0*/  FFMA R156, R156, c[0x0][0x188], -R6 ;  /* 0x000062009c9c7a23 */ /* 0x000fe20000000806 */
[----:B0-----:R-:W-:Y:S02]  /*35f0*/  FMNMX R8, R8, R10, !PT ;  /* 0x0000000a08087209 */ /* 0x001fe40007800000 */
[----:B------:R-:W-:Y:S02]  /*3600*/  FMNMX R9, R161, R9, !PT ;  /* 0x00000009a1097209 */ /* 0x000fe40007800000 */
[----:B-1----:R-:W-:Y:S01]  /*3610*/  FMNMX R10, R21, R22, !PT ;  /* 0x00000016150a7209 */ /* 0x002fe20007800000 */
[----:B------:R-:W-:-:S02]  /*3620*/  FMUL R22, R156, 1.4426950216293334961 ;  /* 0x3fb8aa3b9c167820 */ /* 0x000fc40000400000 */
[----:B------:R-:W-:Y:S02]  /*3630*/  FFMA R156, R157, c[0x0][0x188], -R6 ;  /* 0x000062009d9c7a23 */ /* 0x000fe40000000806 */
[----:B------:R-:W0:Y:S04]  /*3640*/  SHFL.BFLY PT, R157, R9, 0x2, 0x1f ;  /* 0x0c401f00099d7f89 */ /* 0x000e2800000e0000 */
[----:B------:R-:W1:Y:S01]  /*3650*/  SHFL.BFLY PT, R161, R10, 0x1, 0x1f ;  /* 0x0c201f000aa17f89 */ /* 0x000e6200000e0000 */
[----:B0-----:R-:W-:Y:S02]  /*3660*/  FMNMX R157, R9, R157, !PT ;  /* 0x0000009d099d7209 */ /* 0x001fe40007800000 */
[----:B-1----:R-:W-:-:S03]  /*3670*/  FMNMX R9, R10, R161, !PT ;  /* 0x000000a10a097209 */ /* 0x002fc60007800000 */
[----:B------:R-:W0:Y:S01]  /*3680*/  SHFL.BFLY PT, R10, R157, 0x1, 0x1f ;  /* 0x0c201f009d0a7f89 */ /* 0x000e2200000e0000 */
[----:B------:R-:W-:-:S03]  /*3690*/  FMUL R23, R23, 1.4426950216293334961 ;  /* 0x3fb8aa3b17177820 */ /* 0x000fc60000400000 */
[----:B------:R1:W-:Y:S01]  /*36a0*/  STS.U16 [R252+0x4e00], R193 ;  /* 0x004e00c1fc007388 */ /* 0x0003e20000000400 */
[----:B------:R-:W-:-:S03]  /*36b0*/  FMUL R160, R160, 1.4426950216293334961 ;  /* 0x3fb8aa3ba0a07820 */ /* 0x000fc60000400000 */
[----:B------:R-:W-:Y:S01]  /*36c0*/  BAR.SYNC.DEFER_BLOCKING 0x0 ;  /* 0x0000000000007b1d */ /* 0x000fe20000010000 */
[----:B------:R-:W-:Y:S02]  /*36d0*/  FMNMX R8, R8, R17, !PT ;  /* 0x0000001108087209 */ /* 0x000fe40007800000 */
[----:B------:R-:W-:-:S03]  /*36e0*/  FMNMX R9, R9, R15, !PT ;  /* 0x0000000f09097209 */ /* 0x000fc60007800000 */
[----:B------:R-:W-:Y:S01]  /*36f0*/  MUFU.EX2 R23, R23 ;  /* 0x0000001700177308 */ /* 0x000fe20000000800 */
[----:B------:R-:W-:-:S07]  /*3700*/  FFMA R162, R162, c[0x0][0x188], -R8 ;  /* 0x00006200a2a27a23 */ /* 0x000fce0000000808 */
[----:B------:R-:W2:Y:S01]  /*3710*/  MUFU.EX2 R160, R160 ;  /* 0x000000a000a07308 */ /* 0x000ea20000000800 */
[----:B0-----:R-:W-:-:S04]  /*3720*/  FMNMX R10, R157, R10, !PT ;  /* 0x0000000a9d0a7209 */ /* 0x001fc80007800000 */
[----:B------:R-:W-:Y:S01]  /*3730*/  FMNMX R10, R10, R13, !PT ;  /* 0x0000000d0a0a7209 */ /* 0x000fe20007800000 */
[--C-:B------:R-:W-:Y:S02]  /*3740*/  FFMA R140, R140, c[0x0][0x188], -R9.reuse ;  /* 0x000062008c8c7a23 */ /* 0x100fe40000000809 */
[--C-:B------:R-:W-:Y:S01]  /*3750*/  FFMA R141, R141, c[0x0][0x188], -R9.reuse ;  /* 0x000062008d8d7a23 */ /* 0x100fe20000000809 */
[----:B------:R-:W-:Y:S01]  /*3760*/  LDSM.16.M88.4 R172, [R12+0x5000] ;  /* 0x005000000cac783b */ /* 0x000fe20000000200 */
[--C-:B------:R-:W-:Y:S02]  /*3770*/  FFMA R144, R144, c[0x0][0x188], -R9.reuse ;  /* 0x0000620090907a23 */ /* 0x100fe40000000809 */
[----:B------:R-:W-:Y:S01]  /*3780*/  FFMA R145, R145, c[0x0][0x188], -R9 ;  /* 0x0000620091917a23 */ /* 0x000fe20000000809 */
[----:B------:R-:W-:Y:S01]  /*3790*/  LDSM.16.M88.4 R188, [R12+0x5800] ;  /* 0x005800000cbc783b */ /* 0x000fe20000000200 */
[--C-:B------:R-:W-:Y:S02]  /*37a0*/  FFMA R142, R142, c[0x0][0x188], -R10.reuse ;  /* 0x000062008e8e7a23 */ /* 0x100fe4000000080a */
[----:B------:R-:W-:-:S02]  /*37b0*/  FFMA R143, R143, c[0x0][0x188], -R10 ;  /* 0x000062008f8f7a23 */ /* 0x000fc4000000080a */
[----:B------:R-:W-:Y:S02]  /*37c0*/  FMUL R162, R162, 1.4426950216293334961 ;  /* 0x3fb8aa3ba2a27820 */ /* 0x000fe40000400000 */
[----:B------:R-:W-:Y:S02]  /*37d0*/  FFMA R163, R163, c[0x0][0x188], -R8 ;  /* 0x00006200a3a37a23 */ /* 0x000fe40000000808 */
[----:B------:R-:W-:Y:S02]  /*37e0*/  FMUL R140, R140, 1.4426950216293334961 ;  /* 0x3fb8aa3b8c8c7820 */ /* 0x000fe40000400000 */
[----:B------:R-:W-:Y:S02]  /*37f0*/  FMUL R141, R141, 1.4426950216293334961 ;  /* 0x3fb8aa3b8d8d7820 */ /* 0x000fe40000400000 */
[----:B------:R-:W-:Y:S02]  /*3800*/  FMUL R144, R144, 1.4426950216293334961 ;  /* 0x3fb8aa3b90907820 */ /* 0x000fe40000400000 */
[----:B------:R-:W-:-:S02]  /*3810*/  FMUL R145, R145, 1.4426950216293334961 ;  /* 0x3fb8aa3b91917820 */ /* 0x000fc40000400000 */
[----:B------:R-:W-:Y:S02]  /*3820*/  FMUL R142, R142, 1.4426950216293334961 ;  /* 0x3fb8aa3b8e8e7820 */ /* 0x000fe40000400000 */
[----:B------:R-:W-:Y:S01]  /*3830*/  FMUL R143, R143, 1.4426950216293334961 ;  /* 0x3fb8aa3b8f8f7820 */ /* 0x000fe20000400000 */
[----:B------:R2:W-:Y:S01]  /*3840*/  MUFU.EX2 R209, R144 ;  /* 0x0000009000d17308 */ /* 0x0005e20000000800 */
[----:B------:R-:W-:-:S07]  /*3850*/  FMUL R21, R163, 1.4426950216293334961 ;  /* 0x3fb8aa3ba3157820 */ /* 0x000fce0000400000 */
[----:B------:R0:W-:Y:S01]  /*3860*/  MUFU.EX2 R210, R145 ;  /* 0x0000009100d27308 */ /* 0x0001e20000000800 */
[----:B--2---:R-:W-:-:S07]  /*3870*/  F2FP.PACK_AB R144, R160, R23 ;  /* 0x00000017a090723e */ /* 0x004fce00000000ff */
[----:B------:R2:W-:Y:S01]  /*3880*/  MUFU.EX2 R192, R162 ;  /* 0x000000a200c07308 */ /* 0x0005e20000000800 */
[----:B0-----:R-:W-:-:S07]  /*3890*/  FADD R145, R23, R160 ;  /* 0x000000a017917221 */ /* 0x001fce0000000000 */
[----:B------:R-:W-:Y:S01]  /*38a0*/  MUFU.EX2 R207, R140 ;  /* 0x0000008c00cf7308 */ /* 0x000fe20000000800 */
[----:B--2---:R-:W-:Y:S07]  /*38b0*/  LDSM.16.M88.4 R160, [R12+0x4800] ;  /* 0x004800000ca0783b */ /* 0x004fee0000000200 */
[----:B------:R-:W-:Y:S01]  /*38c0*/  MUFU.EX2 R206, R141 ;  /* 0x0000008d00ce7308 */ /* 0x000fe20000000800 */
[----:B------:R-:W-:-:S07]  /*38d0*/  FADD R15, -R9, R15 ;  /* 0x0000000f090f7221 */ /* 0x000fce0000000100 */
[----:B------:R-:W-:Y:S01]  /*38e0*/  MUFU.EX2 R204, R142 ;  /* 0x0000008e00cc7308 */ /* 0x000fe20000000800 */
[----:B------:R-:W-:-:S07]  /*38f0*/  FADD R13, -R10, R13 ;  /* 0x0000000d0a0d7221 */ /* 0x000fce0000000100 */
[----:B------:R0:W-:Y:S01]  /*3900*/  MUFU.EX2 R203, R143 ;  /* 0x0000008f00cb7308 */ /* 0x0001e20000000800 */
[--C-:B------:R-:W-:Y:S01]  /*3910*/  FFMA R202, R146, c[0x0][0x188], -R10.reuse ;  /* 0x0000620092ca7a23 */ /* 0x100fe2000000080a */
[----:B0-----:R-:W0:Y:S01]  /*3920*/  LDSM.16.M88.4 R140, [R12+0x4000] ;  /* 0x004000000c8c783b */ /* 0x001e220000000200 */
[----:B------:R-:W-:Y:S02]  /*3930*/  FFMA R201, R147, c[0x0][0x188], -R10 ;  /* 0x0000620093c97a23 */ /* 0x000fe4000000080a */
[----:B------:R-:W-:-:S03]  /*3940*/  FMUL R156, R156, 1.4426950216293334961 ;  /* 0x3fb8aa3b9c9c7820 */ /* 0x000fc60000400000 */
[----:B------:R-:W2:Y:S01]  /*3950*/  MUFU.EX2 R22, R22 ;  /* 0x0000001600167308 */ /* 0x000ea20000000800 */
[----:B------:R-:W-:Y:S02]  /*3960*/  FMUL R15, R15, 1.4426950216293334961 ;  /* 0x3fb8aa3b0f0f7820 */ /* 0x000fe40000400000 */
[----:B------:R-:W-:Y:S02]  /*3970*/  FMUL R13, R13, 1.4426950216293334961 ;  /* 0x3fb8aa3b0d0d7820 */ /* 0x000fe40000400000 */
[----:B------:R-:W-:Y:S02]  /*3980*/  FMUL R202, R202, 1.4426950216293334961 ;  /* 0x3fb8aa3bcaca7820 */ /* 0x000fe40000400000 */
[----:B------:R-:W-:Y:S01]  /*3990*/  FMUL R201, R201, 1.4426950216293334961 ;  /* 0x3fb8aa3bc9c97820 */ /* 0x000fe20000400000 */
[----:B------:R-:W3:Y:S01]  /*39a0*/  MUFU.EX2 R156, R156 ;  /* 0x0000009c009c7308 */ /* 0x000ee20000000800 */
[----:B------:R-:W-:Y:S02]  /*39b0*/  FADD R19, -R6, R19 ;  /* 0x0000001306137221 */ /* 0x000fe40000000100 */
[----:B------:R-:W-:-:S05]  /*39c0*/  FADD R17, -R8, R17 ;  /* 0x0000001108117221 */ /* 0x000fca0000000100 */
[----:B------:R-:W4:Y:S01]  /*39d0*/  MUFU.EX2 R15, R15 ;  /* 0x0000000f000f7308 */ /* 0x000f220000000800 */
[--C-:B------:R-:W-:Y:S02]  /*39e0*/  FFMA R158, R158, c[0x0][0x188], -R8.reuse ;  /* 0x000062009e9e7a23 */ /* 0x100fe40000000808 */
[----:B------:R-:W-:-:S05]  /*39f0*/  FFMA R159, R159, c[0x0][0x188], -R8 ;  /* 0x000062009f9f7a23 */ /* 0x000fca0000000808 */
[----:B------:R-:W5:Y:S01]  /*3a00*/  MUFU.EX2 R13, R13 ;  /* 0x0000000d000d7308 */ /* 0x000f620000000800 */
[----:B------:R-:W-:Y:S02]  /*3a10*/  FMUL R19, R19, 1.4426950216293334961 ;  /* 0x3fb8aa3b13137820 */ /* 0x000fe40000400000 */
[----:B------:R-:W-:-:S05]  /*3a20*/  FMUL R17, R17, 1.4426950216293334961 ;  /* 0x3fb8aa3b11117820 */ /* 0x000fca0000400000 */
[----:B------:R-:W-:Y:S01]  /*3a30*/  MUFU.EX2 R202, R202 ;  /* 0x000000ca00ca7308 */ /* 0x000fe20000000800 */
[----:B------:R-:W-:-:S07]  /*3a40*/  FMUL R158, R158, 1.4426950216293334961 ;  /* 0x3fb8aa3b9e9e7820 */ /* 0x000fce0000400000 */
[----:B------:R-:W0:Y:S01]  /*3a50*/  MUFU.EX2 R201, R201 ;  /* 0x000000c900c97308 */ /* 0x000e220000000800 */
[----:B------:R-:W-:Y:S02]  /*3a60*/  FMUL R159, R159, 1.4426950216293334961 ;  /* 0x3fb8aa3b9f9f7820 */ /* 0x000fe40000400000 */
[----:B--2---:R-:W-:Y:S01]  /*3a70*/  FADD R23, R22, R145 ;  /* 0x0000009116177221 */ /* 0x004fe20000000000 */
[----:B---3--:R-:W-:-:S04]  /*3a80*/  F2FP.PACK_AB R146, R156, R22 ;  /* 0x000000169c92723e */ /* 0x008fc800000000ff */
[----:B------:R-:W-:Y:S01]  /*3a90*/  MUFU.EX2 R19, R19 ;  /* 0x0000001300137308 */ /* 0x000fe20000000800 */
[----:B------:R-:W-:Y:S02]  /*3aa0*/  FADD R23, R156, R23 ;  /* 0x000000179c177221 */ /* 0x000fe40000000000 */
[----:B----4-:R-:W-:-:S05]  /*3ab0*/  FMUL R156, R15, R152 ;  /* 0x000000980f9c7220 */ /* 0x010fca0000400000 */
[----:B------:R-:W2:Y:S01]  /*3ac0*/  MUFU.EX2 R21, R21 ;  /* 0x0000001500157308 */ /* 0x000ea20000000800 */
[C---:B------:R-:W-:Y:S01]  /*3ad0*/  FMUL R157, R15.reuse, R153 ;  /* 0x000000990f9d7220 */ /* 0x040fe20000400000 */
[----:B------:R-:W-:Y:S01]  /*3ae0*/  F2FP.PACK_AB R152, R206, R207 ;  /* 0x000000cfce98723e */ /* 0x000fe200000000ff */
[----:B------:R-:W-:-:S05]  /*3af0*/  FMUL R168, R15, R168 ;  /* 0x000000a80fa87220 */ /* 0x000fca0000400000 */
[----:B-1----:R5:W-:Y:S01]  /*3b00*/  MUFU.EX2 R193, R158 ;  /* 0x0000009e00c17308 */ /* 0x002be20000000800 */
[----:B------:R-:W-:Y:S01]  /*3b10*/  F2FP.PACK_AB R153, R203, R204 ;  /* 0x000000cccb99723e */ /* 0x000fe200000000ff */
[----:B------:R-:W-:-:S06]  /*3b20*/  FMUL R169, R15, R169 ;  /* 0x000000a90fa97220 */ /* 0x000fcc0000400000 */
[----:B------:R1:W3:Y:S01]  /*3b30*/  MUFU.EX2 R200, R159 ;  /* 0x0000009f00c87308 */ /* 0x0002e20000000800 */
[C---:B-----5:R-:W-:Y:S01]  /*3b40*/  FMUL R158, R13.reuse, R154 ;  /* 0x0000009a0d9e7220 */ /* 0x060fe20000400000 */
[----:B------:R-:W-:Y:S01]  /*3b50*/  F2FP.PACK_AB R154, R210, R209 ;  /* 0x000000d1d29a723e */ /* 0x000fe200000000ff */
[----:B------:R-:W-:-:S05]  /*3b60*/  FMUL R170, R13, R170 ;  /* 0x000000aa0daa7220 */ /* 0x000fca0000400000 */
[----:B------:R-:W4:Y:S01]  /*3b70*/  MUFU.EX2 R17, R17 ;  /* 0x0000001100117308 */ /* 0x000f220000000800 */
[----:B-1----:R-:W-:Y:S01]  /*3b80*/  FMUL R159, R13, R155 ;  /* 0x0000009b0d9f7220 */ /* 0x002fe20000400000 */
[----:B0-----:R-:W-:Y:S01]  /*3b90*/  F2FP.PACK_AB R155, R201, R202 ;  /* 0x000000cac99b723e */ /* 0x001fe200000000ff */
[----:B------:R-:W-:Y:S02]  /*3ba0*/  FMUL R171, R13, R171 ;  /* 0x000000ab0dab7220 */ /* 0x000fe40000400000 */
[C---:B------:R-:W-:Y:S02]  /*3bb0*/  FMUL R180, R15.reuse, R180 ;  /* 0x000000b40fb47220 */ /* 0x040fe40000400000 */
[----:B------:R-:W-:Y:S02]  /*3bc0*/  FMUL R181, R15, R181 ;  /* 0x000000b50fb57220 */ /* 0x000fe40000400000 */
[C---:B------:R-:W-:Y:S02]  /*3bd0*/  FMUL R182, R13.reuse, R182 ;  /* 0x000000b60db67220 */ /* 0x040fe40000400000 */
[----:B------:R-:W-:-:S02]  /*3be0*/  FMUL R183, R13, R183 ;  /* 0x000000b70db77220 */ /* 0x000fc40000400000 */
[----:B------:R-:W-:Y:S02]  /*3bf0*/  FMUL R116, R15, R116 ;  /* 0x000000740f747220 */ /* 0x000fe40000400000 */
[----:B------:R-:W-:Y:S02]  /*3c00*/  FMUL R118, R13, R118 ;  /* 0x000000760d767220 */ /* 0x000fe40000400000 */
[----:B------:R-:W-:Y:S02]  /*3c10*/  FMUL R117, R15, R117 ;  /* 0x000000750f757220 */ /* 0x000fe40000400000 */
[----:B------:R-:W-:Y:S01]  /*3c20*/  FMUL R119, R13, R119 ;  /* 0x000000770d777220 */ /* 0x000fe20000400000 */
[----:B------:R-:W-:Y:S01]  /*3c30*/  HMMA.16816.F32 R156, R152, R140, R156 ;  /* 0x0000008c989c723c */ /* 0x000fe2000000189c */
[--C-:B------:R-:W-:Y:S02]  /*3c40*/  FFMA R125, R125, c[0x0][0x188], -R6.reuse ;  /* 0x000062007d7d7a23 */ /* 0x100fe40000000806 */
[----:B------:R-:W-:Y:S01]  /*3c50*/  FFMA R25, R25, c[0x0][0x188], -R6 ;  /* 0x0000620019197a23 */ /* 0x000fe20000000806 */
[----:B--2---:R-:W-:-:S04]  /*3c60*/  F2FP.PACK_AB R145, R21, R192 ;  /* 0x000000c01591723e */ /* 0x004fc800000000ff */
[----:B------:R-:W-:Y:S01]  /*3c70*/  HMMA.16816.F32 R168, R152, R160, R168 ;  /* 0x000000a098a8723c */ /* 0x000fe200000018a8 */
[C---:B------:R-:W-:Y:S01]  /*3c80*/  FMUL R148, R19.reuse, R148 ;  /* 0x0000009413947220 */ /* 0x040fe20000400000 */
[----:B---3--:R-:W-:Y:S01]  /*3c90*/  F2FP.PACK_AB R147, R200, R193 ;  /* 0x000000c1c893723e */ /* 0x008fe200000000ff */
[----:B------:R-:W-:-:S05]  /*3ca0*/  FMUL R149, R19, R149 ;  /* 0x0000009513957220 */ /* 0x000fca0000400000 */
[----:B------:R-:W-:Y:S01]  /*3cb0*/  HMMA.16816.F32 R180, R152, R172, R180 ;  /* 0x000000ac98b4723c */ /* 0x000fe200000018b4 */
[C---:B----4-:R-:W-:Y:S02]  /*3cc0*/  FMUL R150, R17.reuse, R150 ;  /* 0x0000009611967220 */ /* 0x050fe40000400000 */
[----:B------:R-:W-:Y:S02]  /*3cd0*/  FMUL R151, R17, R151 ;  /* 0x0000009711977220 */ /* 0x000fe40000400000 */
[----:B------:R-:W-:-:S03]  /*3ce0*/  FMUL R164, R19, R164 ;  /* 0x000000a413a47220 */ /* 0x000fc60000400000 */
[----:B------:R-:W-:Y:S01]  /*3cf0*/  HMMA.16816.F32 R152, R152, R188, R116 ;  /* 0x000000bc9898723c */ /* 0x000fe20000001874 */
[----:B------:R-:W-:Y:S02]  /*3d00*/  FMUL R165, R19, R165 ;  /* 0x000000a513a57220 */ /* 0x000fe40000400000 */
[C---:B------:R-:W-:Y:S02]  /*3d10*/  FMUL R166, R17.reuse, R166 ;  /* 0x000000a611a67220 */ /* 0x040fe40000400000 */
[----:B------:R-:W-:Y:S02]  /*3d20*/  FMUL R167, R17, R167 ;  /* 0x000000a711a77220 */ /* 0x000fe40000400000 */
[----:B------:R-:W-:Y:S02]  /*3d30*/  FFMA R118, R124, c[0x0][0x188], -R6 ;  /* 0x000062007c767a23 */ /* 0x000fe40000000806 */
[C---:B------:R-:W-:Y:S02]  /*3d40*/  FMUL R176, R19.reuse, R176 ;  /* 0x000000b013b07220 */ /* 0x040fe40000400000 */
[----:B------:R-:W-:-:S02]  /*3d50*/  FMUL R177, R19, R177 ;  /* 0x000000b113b17220 */ /* 0x000fc40000400000 */
[C---:B------:R-:W-:Y:S02]  /*3d60*/  FMUL R178, R17.reuse, R178 ;  /* 0x000000b211b27220 */ /* 0x040fe40000400000 */
[----:B------:R-:W-:Y:S02]  /*3d70*/  FMUL R179, R17, R179 ;  /* 0x000000b311b37220 */ /* 0x000fe40000400000 */
[----:B------:R-:W-:Y:S02]  /*3d80*/  FMUL R184, R19, R184 ;  /* 0x000000b813b87220 */ /* 0x000fe40000400000 */
[----:B------:R-:W-:Y:S02]  /*3d90*/  FMUL R186, R17, R186 ;  /* 0x000000ba11ba7220 */ /* 0x000fe40000400000 */
[----:B------:R-:W-:Y:S02]  /*3da0*/  FMUL R185, R19, R185 ;  /* 0x000000b913b97220 */ /* 0x000fe40000400000 */
[----:B------:R-:W-:-:S02]  /*3db0*/  FMUL R187, R17, R187 ;  /* 0x000000bb11bb7220 */ /* 0x000fc40000400000 */
[----:B------:R-:W-:Y:S02]  /*3dc0*/  FFMA R24, R24, c[0x0][0x188], -R6 ;  /* 0x0000620018187a23 */ /* 0x000fe40000000806 */
[--C-:B------:R-:W-:Y:S02]  /*3dd0*/  FFMA R126, R126, c[0x0][0x188], -R8.reuse ;  /* 0x000062007e7e7a23 */ /* 0x100fe40000000808 */
[--C-:B------:R-:W-:Y:S02]  /*3de0*/  FFMA R127, R127, c[0x0][0x188], -R8.reuse ;  /* 0x000062007f7f7a23 */ /* 0x100fe40000000808 */
[--C-:B------:R-:W-:Y:S02]  /*3df0*/  FFMA R26, R26, c[0x0][0x188], -R8.reuse ;  /* 0x000062001a1a7a23 */ /* 0x100fe40000000808 */
[----:B------:R-:W-:Y:S02]  /*3e00*/  FFMA R27, R27, c[0x0][0x188], -R8 ;  /* 0x000062001b1b7a23 */ /* 0x000fe40000000808 */
[----:B------:R-:W-:-:S02]  /*3e10*/  FMUL R118, R118, 1.4426950216293334961 ;  /* 0x3fb8aa3b76767820 */ /* 0x000fc40000400000 */
[----:B------:R-:W-:Y:S02]  /*3e20*/  FMUL R116, R125, 1.4426950216293334961 ;  /* 0x3fb8aa3b7d747820 */ /* 0x000fe40000400000 */
[----:B------:R-:W-:Y:S02]  /*3e30*/  FMUL R22, R25, 1.4426950216293334961 ;  /* 0x3fb8aa3b19167820 */ /* 0x000fe40000400000 */
[----:B------:R-:W-:Y:S02]  /*3e40*/  FMUL R24, R24, 1.4426950216293334961 ;  /* 0x3fb8aa3b18187820 */ /* 0x000fe40000400000 */
[----:B------:R-:W-:Y:S02]  /*3e50*/  FMUL R126, R126, 1.4426950216293334961 ;  /* 0x3fb8aa3b7e7e7820 */ /* 0x000fe40000400000 */
[----:B------:R-:W-:Y:S02]  /*3e60*/  FMUL R127, R127, 1.4426950216293334961 ;  /* 0x3fb8aa3b7f7f7820 */ /* 0x000fe40000400000 */
[----:B------:R-:W-:-:S02]  /*3e70*/  FMUL R26, R26, 1.4426950216293334961 ;  /* 0x3fb8aa3b1a1a7820 */ /* 0x000fc40000400000 */
[----:B------:R-:W-:Y:S01]  /*3e80*/  FMUL R27, R27, 1.4426950216293334961 ;  /* 0x3fb8aa3b1b1b7820 */ /* 0x000fe20000400000 */
[C---:B------:R-:W-:Y:S01]  /*3e90*/  HMMA.16816.F32 R148, R144.reuse, R140, R148 ;  /* 0x0000008c9094723c */ /* 0x040fe20000001894 */
[----:B------:R-:W-:Y:S01]  /*3ea0*/  MUFU.EX2 R118, R118 ;  /* 0x0000007600767308 */ /* 0x000fe20000000800 */
[--C-:B------:R-:W-:Y:S02]  /*3eb0*/  FFMA R88, R88, c[0x0][0x188], -R9.reuse ;  /* 0x0000620058587a23 */ /* 0x100fe40000000809 */
[--C-:B------:R-:W-:Y:S02]  /*3ec0*/  FFMA R89, R89, c[0x0][0x188], -R9.reuse ;  /* 0x0000620059597a23 */ /* 0x100fe40000000809 */
[--C-:B------:R-:W-:Y:S02]  /*3ed0*/  FFMA R84, R84, c[0x0][0x188], -R9.reuse ;  /* 0x0000620054547a23 */ /* 0x100fe40000000809 */
[----:B------:R-:W-:Y:S01]  /*3ee0*/  HMMA.16816.F32 R164, R144, R160, R164 ;  /* 0x000000a090a4723c */ /* 0x000fe200000018a4 */
[----:B------:R-:W0:Y:S01]  /*3ef0*/  MUFU.EX2 R116, R116 ;  /* 0x0000007400747308 */ /* 0x000e220000000800 */
[----:B------:R-:W-:-:S02]  /*3f00*/  FFMA R85, R85, c[0x0][0x188], -R9 ;  /* 0x0000620055557a23 */ /* 0x000fc40000000809 */
[--C-:B------:R-:W-:Y:S02]  /*3f10*/  FFMA R90, R90, c[0x0][0x188], -R10.reuse ;  /* 0x000062005a5a7a23 */ /* 0x100fe4000000080a */
[--C-:B------:R-:W-:Y:S02]  /*3f20*/  FFMA R91, R91, c[0x0][0x188], -R10.reuse ;  /* 0x000062005b5b7a23 */ /* 0x100fe4000000080a */
[----:B------:R-:W-:Y:S01]  /*3f30*/  HMMA.16816.F32 R176, R144, R172, R176 ;  /* 0x000000ac90b0723c */ /* 0x000fe200000018b0 */
[----:B------:R0:W-:Y:S01]  /*3f40*/  MUFU.EX2 R117, R24 ;  /* 0x0000001800757308 */ /* 0x0001e20000000800 */
[--C-:B------:R-:W-:Y:S02]  /*3f50*/  FFMA R86, R86, c[0x0][0x188], -R10.reuse ;  /* 0x0000620056567a23 */ /* 0x100fe4000000080a */
[----:B------:R-:W-:-:S04]  /*3f60*/  FFMA R87, R87, c[0x0][0x188], -R10 ;  /* 0x0000620057577a23 */ /* 0x000fc8000000080a */
[----:B------:R-:W-:Y:S01]  /*3f70*/  HMMA.16816.F32 R184, R144, R188, R184 ;  /* 0x000000bc90b8723c */ /* 0x000fe200000018b8 */
[----:B------:R-:W1:Y:S01]  /*3f80*/  MUFU.EX2 R22, R22 ;  /* 0x0000001600167308 */ /* 0x000e620000000800 */
[----:B------:R-:W-:Y:S02]  /*3f90*/  FMUL R88, R88, 1.4426950216293334961 ;  /* 0x3fb8aa3b58587820 */ /* 0x000fe40000400000 */
[----:B------:R-:W-:-:S05]  /*3fa0*/  FMUL R89, R89, 1.4426950216293334961 ;  /* 0x3fb8aa3b59597820 */ /* 0x000fca0000400000 */
[----:B------:R-:W-:Y:S01]  /*3fb0*/  MUFU.EX2 R145, R126 ;  /* 0x0000007e00917308 */ /* 0x000fe20000000800 */
[----:B------:R-:W-:Y:S02]  /*3fc0*/  FMUL R84, R84, 1.4426950216293334961 ;  /* 0x3fb8aa3b54547820 */ /* 0x000fe40000400000 */
[----:B------:R-:W-:-:S05]  /*3fd0*/  FMUL R85, R85, 1.4426950216293334961 ;  /* 0x3fb8aa3b55557820 */ /* 0x000fca0000400000 */
[----:B------:R2:W3:Y:S01]  /*3fe0*/  MUFU.EX2 R144, R127 ;  /* 0x0000007f00907308 */ /* 0x0004e20000000800 */
[----:B------:R-:W-:Y:S02]  /*3ff0*/  FMUL R90, R90, 1.4426950216293334961 ;  /* 0x3fb8aa3b5a5a7820 */ /* 0x000fe40000400000 */
[----:B------:R-:W-:-:S05]  /*4000*/  FMUL R91, R91, 1.4426950216293334961 ;  /* 0x3fb8aa3b5b5b7820 */ /* 0x000fca0000400000 */
[----:B------:R1:W-:Y:S01]  /*4010*/  MUFU.EX2 R173, R26 ;  /* 0x0000001a00ad7308 */ /* 0x0003e20000000800 */
[----:B------:R-:W-:-:S07]  /*4020*/  FMUL R86, R86, 1.4426950216293334961 ;  /* 0x3fb8aa3b56567820 */ /* 0x000fce0000400000 */
[----:B------:R-:W4:Y:S01]  /*4030*/  MUFU.EX2 R172, R27 ;  /* 0x0000001b00ac7308 */ /* 0x000f220000000800 */
[----:B------:R-:W-:Y:S01]  /*4040*/  FMUL R87, R87, 1.4426950216293334961 ;  /* 0x3fb8aa3b57577820 */ /* 0x000fe20000400000 */
[----:B0-----:R-:W-:Y:S01]  /*4050*/  F2FP.PACK_AB R24, R116, R118 ;  /* 0x000000767418723e */ /* 0x001fe200000000ff */
[----:B------:R-:W-:Y:S01]  /*4060*/  FFMA R68, R68, c[0x0][0x188], -R6 ;  /* 0x0000620044447a23 */ /* 0x000fe20000000806 */
[----:B--2---:R-:W-:Y:S04]  /*4070*/  LDSM.16.M88.4 R124, [R211+0x5800] ;  /* 0x00580000d37c783b */ /* 0x004fe80000000200 */
[----:B------:R-:W-:Y:S08]  /*4080*/  MUFU.EX2 R189, R88 ;  /* 0x0000005800bd7308 */ /* 0x000ff00000000800 */
[----:B------:R-:W0:Y:S08]  /*4090*/  MUFU.EX2 R188, R89 ;  /* 0x0000005900bc7308 */ /* 0x000e300000000800 */
[----:B------:R-:W-:Y:S08]  /*40a0*/  MUFU.EX2 R208, R84 ;  /* 0x0000005400d07308 */ /* 0x000ff00000000800 */
[----:B------:R-:W2:Y:S08]  /*40b0*/  MUFU.EX2 R205, R85 ;  /* 0x0000005500cd7308 */ /* 0x000eb00000000800 */
[----:B------:R-:W-:Y:S08]  /*40c0*/  MUFU.EX2 R147, R90 ;  /* 0x0000005a00937308 */ /* 0x000ff00000000800 */
[----:B------:R-:W5:Y:S08]  /*40d0*/  MUFU.EX2 R146, R91 ;  /* 0x0000005b00927308 */ /* 0x000f700000000800 */
[----:B------:R-:W-:Y:S08]  /*40e0*/  MUFU.EX2 R161, R86 ;  /* 0x0000005600a17308 */ /* 0x000ff00000000800 */
[----:B------:R0:W2:Y:S01]  /*40f0*/  MUFU.EX2 R160, R87 ;  /* 0x0000005700a07308 */ /* 0x0000a20000000800 */
[----:B-1----:R-:W-:-:S02]  /*4100*/  F2FP.PACK_AB R26, R22, R117 ;  /* 0x00000075161a723e */ /* 0x002fc400000000ff */
[----:B---3--:R-:W-:Y:S02]  /*4110*/  F2FP.PACK_AB R25, R144, R145 ;  /* 0x000000919019723e */ /* 0x008fe400000000ff */
[----:B----4-:R-:W-:Y:S01]  /*4120*/  F2FP.PACK_AB R27, R172, R173 ;  /* 0x000000adac1b723e */ /* 0x010fe200000000ff */
[----:B------:R-:W-:Y:S02]  /*4130*/  FFMA R112, R112, c[0x0][0x188], -R9 ;  /* 0x0000620070707a23 */ /* 0x000fe40000000809 */
[----:B------:R-:W-:Y:S01]  /*4140*/  FFMA R115, R115, c[0x0][0x188], -R10 ;  /* 0x0000620073737a23 */ /* 0x000fe2000000080a */
[----:B0-----:R-:W0:Y:S01]  /*4150*/  LDSM.16.M88.4 R84, [R211+0x4000] ;  /* 0x00400000d354783b */ /* 0x001e220000000200 */
[----:B------:R-:W-:Y:S02]  /*4160*/  FADD R88, R118, R23 ;  /* 0x0000001776587221 */ /* 0x000fe40000000000 */
[----:B------:R-:W-:Y:S01]  /*4170*/  HMMA.16816.F32 R148, R24, R142, R148 ;  /* 0x0000008e1894723c */ /* 0x000fe20000001894 */
[----:B------:R-:W-:-:S02]  /*4180*/  FFMA R136, R136, c[0x0][0x188], -R6 ;  /* 0x0000620088887a23 */ /* 0x000fc40000000806 */
[----:B------:R-:W-:-:S05]  /*4190*/  FFMA R139, R139, c[0x0][0x188], -R8 ;  /* 0x000062008b8b7a23 */ /* 0x000fca0000000808 */
[----:B------:R-:W-:Y:S01]  /*41a0*/  HMMA.16816.F32 R164, R24, R162, R164 ;  /* 0x000000a218a4723c */ /* 0x000fe200000018a4 */
[----:B------:R-:W-:Y:S02]  /*41b0*/  FMUL R68, R68, 1.4426950216293334961 ;  /* 0x3fb8aa3b44447820 */ /* 0x000fe40000400000 */
[----:B------:R-:W-:-:S05]  /*41c0*/  FFMA R71, R71, c[0x0][0x188], -R8 ;  /* 0x0000620047477a23 */ /* 0x000fca0000000808 */
[----:B------:R-:W-:Y:S01]  /*41d0*/  HMMA.16816.F32 R176, R24, R174, R176 ;  /* 0x000000ae18b0723c */ /* 0x000fe200000018b0 */
[----:B------:R-:W-:Y:S02]  /*41e0*/  FMUL R112, R112, 1.4426950216293334961 ;  /* 0x3fb8aa3b70707820 */ /* 0x000fe40000400000 */
[----:B------:R-:W-:-:S05]  /*41f0*/  FFMA R113, R113, c[0x0][0x188], -R9 ;  /* 0x0000620071717a23 */ /* 0x000fca0000000809 */
[----:B------:R-:W-:Y:S01]  /*4200*/  HMMA.16816.F32 R184, R24, R190, R184 ;  /* 0x000000be18b8723c */ /* 0x000fe200000018b8 */
[----:B------:R-:W-:-:S06]  /*4210*/  FMUL R115, R115, 1.4426950216293334961 ;  /* 0x3fb8aa3b73737820 */ /* 0x000fcc0000400000 */
[----:B------:R-:W-:Y:S02]  /*4220*/  F2FP.PACK_AB R24, R188, R189 ;  /* 0x000000bdbc18723e */ /* 0x000fe400000000ff */
[----:B--2---:R-:W-:Y:S02]  /*4230*/  F2FP.PACK_AB R26, R205, R208 ;  /* 0x000000d0cd1a723e */ /* 0x004fe400000000ff */
[----:B-----5:R-:W-:Y:S02]  /*4240*/  F2FP.PACK_AB R25, R146, R147 ;  /* 0x000000939219723e */ /* 0x020fe400000000ff */
[----:B------:R-:W-:Y:S01]  /*4250*/  F2FP.PACK_AB R27, R160, R161 ;  /* 0x000000a1a01b723e */ /* 0x000fe200000000ff */
[----:B------:R-:W-:Y:S02]  /*4260*/  FADD R88, R116, R88 ;  /* 0x0000005874587221 */ /* 0x000fe40000000000 */
[----:B------:R-:W-:Y:S02]  /*4270*/  FMUL R140, R139, 1.4426950216293334961 ;  /* 0x3fb8aa3b8b8c7820 */ /* 0x000fe40000400000 */
[----:B------:R-:W-:Y:S02]  /*4280*/  MUFU.EX2 R139, R112 ;  /* 0x00000070008b7308 */ /* 0x000fe40000000800 */
[----:B------:R-:W-:Y:S01]  /*4290*/  HMMA.16816.F32 R156, R24, R142, R156 ;  /* 0x0000008e189c723c */ /* 0x000fe2000000189c */
[----:B------:R-:W-:-:S02]  /*42a0*/  FFMA R69, R69, c[0x0][0x188], -R6 ;  /* 0x0000620045457a23 */ /* 0x000fc40000000806 */
[----:B------:R-:W-:-:S03]  /*42b0*/  FFMA R70, R70, c[0x0][0x188], -R8 ;  /* 0x0000620046467a23 */ /* 0x000fc60000000808 */
[----:B------:R1:W-:Y:S02]  /*42c0*/  MUFU.EX2 R142, R68 ;  /* 0x00000044008e7308 */ /* 0x0003e40000000800 */
[C---:B------:R-:W-:Y:S01]  /*42d0*/  HMMA.16816.F32 R168, R24.reuse, R162, R168 ;  /* 0x000000a218a8723c */ /* 0x040fe200000018a8 */
[----:B------:R-:W-:Y:S02]  /*42e0*/  FADD R143, R117, R88 ;  /* 0x00000058758f7221 */ /* 0x000fe40000000000 */
[----:B------:R-:W-:Y:S05]  /*42f0*/  LDSM.16.M88.4 R116, [R211+0x5000] ;  /* 0x00500000d374783b */ /* 0x000fea0000000200 */
[----:B------:R-:W-:Y:S01]  /*4300*/  HMMA.16816.F32 R180, R24, R174, R180 ;  /* 0x000000ae18b4723c */ /* 0x000fe200000018b4 */
[----:B-1----:R-:W-:-:S02]  /*4310*/  FMUL R68, R113, 1.4426950216293334961 ;  /* 0x3fb8aa3b71447820 */ /* 0x002fc40000400000 */
[----:B------:R-:W-:-:S05]  /*4320*/  FFMA R137, R137, c[0x0][0x188], -R6 ;  /* 0x0000620089897a23 */ /* 0x000fca0000000806 */
[----:B------:R-:W-:Y:S01]  /*4330*/  HMMA.16816.F32 R152, R24, R190, R152 ;  /* 0x000000be1898723c */ /* 0x000fe20000001898 */
[----:B------:R-:W-:Y:S02]  /*4340*/  FFMA R138, R138, c[0x0][0x188], -R8 ;  /* 0x000062008a8a7a23 */ /* 0x000fe40000000808 */
[----:B------:R-:W-:-:S04]  /*4350*/  FFMA R100, R100, c[0x0][0x188], -R9 ;  /* 0x0000620064647a23 */ /* 0x000fc80000000809 */
[----:B------:R-:W-:Y:S02]  /*4360*/  FMUL R24, R136, 1.4426950216293334961 ;  /* 0x3fb8aa3b88187820 */ /* 0x000fe40000400000 */
[----:B------:R-:W-:Y:S01]  /*4370*/  FMUL R27, R71, 1.4426950216293334961 ;  /* 0x3fb8aa3b471b7820 */ /* 0x000fe20000400000 */
[----:B------:R1:W-:Y:S01]  /*4380*/  MUFU.EX2 R136, R115 ;  /* 0x0000007300887308 */ /* 0x0003e20000000800 */
[--C-:B------:R-:W-:Y:S02]  /*4390*/  FFMA R71, R114, c[0x0][0x188], -R10.reuse ;  /* 0x0000620072477a23 */ /* 0x100fe4000000080a */
[----:B------:R-:W-:Y:S02]  /*43a0*/  FFMA R101, R101, c[0x0][0x188], -R9 ;  /* 0x0000620065657a23 */ /* 0x000fe40000000809 */
[--C-:B------:R-:W-:Y:S01]  /*43b0*/  FFMA R102, R102, c[0x0][0x188], -R10.reuse ;  /* 0x0000620066667a23 */ /* 0x100fe2000000080a */
[----:B-1----:R-:W1:Y:S01]  /*43c0*/  LDSM.16.M88.4 R112, [R211+0x4800] ;  /* 0x00480000d370783b */ /* 0x002e620000000200 */
[----:B------:R-:W-:-:S02]  /*43d0*/  FFMA R103, R103, c[0x0][0x188], -R10 ;  /* 0x0000620067677a23 */ /* 0x000fc4000000080a */
[----:B------:R-:W-:Y:S02]  /*43e0*/  FMUL R23, R69, 1.4426950216293334961 ;  /* 0x3fb8aa3b45177820 */ /* 0x000fe40000400000 */
[----:B------:R-:W-:Y:S02]  /*43f0*/  FMUL R26, R70, 1.4426950216293334961 ;  /* 0x3fb8aa3b461a7820 */ /* 0x000fe40000400000 */
[----:B------:R-:W-:Y:S02]  /*4400*/  FMUL R25, R137, 1.4426950216293334961 ;  /* 0x3fb8aa3b89197820 */ /* 0x000fe40000400000 */
[----:B------:R-:W-:Y:S02]  /*4410*/  FMUL R138, R138, 1.4426950216293334961 ;  /* 0x3fb8aa3b8a8a7820 */ /* 0x000fe40000400000 */
[----:B------:R-:W-:Y:S02]  /*4420*/  FMUL R69, R100, 1.4426950216293334961 ;  /* 0x3fb8aa3b64457820 */ /* 0x000fe40000400000 */
[----:B------:R-:W-:-:S02]  /*4430*/  FMUL R70, R101, 1.4426950216293334961 ;  /* 0x3fb8aa3b65467820 */ /* 0x000fc40000400000 */
[----:B------:R-:W-:Y:S02]  /*4440*/  FMUL R71, R71, 1.4426950216293334961 ;  /* 0x3fb8aa3b47477820 */ /* 0x000fe40000400000 */
[----:B------:R-:W-:Y:S02]  /*4450*/  FMUL R102, R102, 1.4426950216293334961 ;  /* 0x3fb8aa3b66667820 */ /* 0x000fe40000400000 */
[----:B------:R-:W-:Y:S01]  /*4460*/  FMUL R103, R103, 1.4426950216293334961 ;  /* 0x3fb8aa3b67677820 */ /* 0x000fe20000400000 */
[----:B------:R-:W-:Y:S08]  /*4470*/  MUFU.EX2 R141, R138 ;  /* 0x0000008a008d7308 */ /* 0x000ff00000000800 */
[----:B------:R-:W2:Y:S08]  /*4480*/  MUFU.EX2 R23, R23 ;  /* 0x0000001700177308 */ /* 0x000eb00000000800 */
[----:B------:R-:W-:Y:S08]  /*4490*/  MUFU.EX2 R24, R24 ;  /* 0x0000001800187308 */ /* 0x000ff00000000800 */
[----:B------:R-:W3:Y:S08]  /*44a0*/  MUFU.EX2 R25, R25 ;  /* 0x0000001900197308 */ /* 0x000ef00000000800 */
[----:B------:R-:W-:Y:S08]  /*44b0*/  MUFU.EX2 R26, R26 ;  /* 0x0000001a001a7308 */ /* 0x000ff00000000800 */
[----:B------:R-:W4:Y:S08]  /*44c0*/  MUFU.EX2 R27, R27 ;  /* 0x0000001b001b7308 */ /* 0x000f300000000800 */
[----:B------:R-:W5:Y:S08]  /*44d0*/  MUFU.EX2 R140, R140 ;  /* 0x0000008c008c7308 */ /* 0x000f700000000800 */
[----:B------:R-:W0:Y:S08]  /*44e0*/  MUFU.EX2 R68, R68 ;  /* 0x0000004400447308 */ /* 0x000e300000000800 */
[----:B------:R-:W-:Y:S08]  /*44f0*/  MUFU.EX2 R69, R69 ;  /* 0x0000004500457308 */ /* 0x000ff00000000800 */
[----:B------:R-:W0:Y:S08]  /*4500*/  MUFU.EX2 R70, R70 ;  /* 0x0000004600467308 */ /* 0x000e300000000800 */
[----:B------:R-:W0:Y:S08]  /*4510*/  MUFU.EX2 R71, R71 ;  /* 0x0000004700477308 */ /* 0x000e300000000800 */
[----:B------:R0:W-:Y:S08]  /*4520*/  MUFU.EX2 R137, R102 ;  /* 0x0000006600897308 */ /* 0x0001f00000000800 */
[----:B------:R-:W1:Y:S01]  /*4530*/  MUFU.EX2 R138, R103 ;  /* 0x00000067008a7308 */ /* 0x000e620000000800 */
[----:B--2---:R-:W-:-:S02]  /*4540*/  F2FP.PACK_AB R88, R23, R142 ;  /* 0x0000008e1758723e */ /* 0x004fc400000000ff */
[----:B---3--:R-:W-:Y:S02]  /*4550*/  F2FP.PACK_AB R90, R25, R24 ;  /* 0x00000018195a723e */ /* 0x008fe400000000ff */
[----:B----4-:R-:W-:Y:S02]  /*4560*/  F2FP.PACK_AB R89, R27, R26 ;  /* 0x0000001a1b59723e */ /* 0x010fe400000000ff */
[----:B-----5:R-:W-:Y:S02]  /*4570*/  F2FP.PACK_AB R91, R140, R141 ;  /* 0x0000008d8c5b723e */ /* 0x020fe400000000ff */
[----:B0-----:R-:W-:Y:S02]  /*4580*/  F2FP.PACK_AB R100, R68, R139 ;  /* 0x0000008b4464723e */ /* 0x001fe400000000ff */
[----:B------:R-:W-:Y:S02]  /*4590*/  F2FP.PACK_AB R102, R70, R69 ;  /* 0x000000454666723e */ /* 0x000fe400000000ff */
[----:B------:R-:W-:-:S02]  /*45a0*/  F2FP.PACK_AB R101, R136, R71 ;  /* 0x000000478865723e */ /* 0x000fc400000000ff */
[----:B-1----:R-:W-:Y:S01]  /*45b0*/  F2FP.PACK_AB R103, R138, R137 ;  /* 0x000000898a67723e */ /* 0x002fe200000000ff */
[-C--:B------:R-:W-:Y:S08]  /*45c0*/  HMMA.16816.F32 R148, R88, R84.reuse, R148 ;  /* 0x000000545894723c */ /* 0x080ff00000001894 */
[----:B------:R-:W-:Y:S07]  /*45d0*/  HMMA.16816.F32 R156, R100, R84, R156 ;  /* 0x00000054649c723c */ /* 0x000fee000000189c */
[----:B------:R-:W-:Y:S01]  /*45e0*/  FFMA R85, R80, c[0x0][0x188], -R6 ;  /* 0x0000620050557a23 */ /* 0x000fe20000000806 */
[----:B------:R-:W-:Y:S03]  /*45f0*/  HMMA.16816.F32 R164, R88, R112, R164 ;  /* 0x0000007058a4723c */ /* 0x000fe600000018a4 */
[----:B------:R-:W-:-:S05]  /*4600*/  FMUL R85, R85, 1.4426950216293334961 ;  /* 0x3fb8aa3b55557820 */ /* 0x000fca0000400000 */
[----:B------:R-:W-:Y:S01]  /*4610*/  HMMA.16816.F32 R176, R88, R116, R176 ;  /* 0x0000007458b0723c */ /* 0x000fe200000018b0 */
[----:B------:R-:W-:Y:S02]  /*4620*/  FFMA R84, R132, c[0x0][0x188], -R6 ;  /* 0x0000620084547a23 */ /* 0x000fe40000000806 */
[----:B------:R-:W-:-:S05]  /*4630*/  FFMA R134, R134, c[0x0][0x188], -R8 ;  /* 0x0000620086867a23 */ /* 0x000fca0000000808 */
[----:B------:R-:W-:Y:S01]  /*4640*/  HMMA.16816.F32 R184, R88, R124, R184 ;  /* 0x0000007c58b8723c */ /* 0x000fe200000018b8 */
[----:B------:R-:W-:-:S06]  /*4650*/  FFMA R133, R133, c[0x0][0x188], -R6 ;  /* 0x0000620085857a23 */ /* 0x000fcc0000000806 */
[----:B------:R-:W-:Y:S02]  /*4660*/  FFMA R88, R81, c[0x0][0x188], -R6 ;  /* 0x0000620051587a23 */ /* 0x000fe40000000806 */
[----:B------:R0:W-:Y:S01]  /*4670*/  MUFU.EX2 R81, R85 ;  /* 0x0000005500517308 */ /* 0x0001e20000000800 */
[--C-:B------:R-:W-:Y:S01]  /*4680*/  FFMA R135, R135, c[0x0][0x188], -R8.reuse ;  /* 0x0000620087877a23 */ /* 0x100fe20000000808 */
[----:B------:R-:W-:Y:S01]  /*4690*/  HMMA.16816.F32 R168, R100, R112, R168 ;  /* 0x0000007064a8723c */ /* 0x000fe200000018a8 */
[--C-:B------:R-:W-:Y:S02]  /*46a0*/  FFMA R89, R83, c[0x0][0x188], -R8.reuse ;  /* 0x0000620053597a23 */ /* 0x100fe40000000808 */
[----:B------:R-:W-:Y:S02]  /*46b0*/  FMUL R84, R84, 1.4426950216293334961 ;  /* 0x3fb8aa3b54547820 */ /* 0x000fe40000400000 */
[----:B0-----:R-:W-:Y:S02]  /*46c0*/  FMUL R85, R88, 1.4426950216293334961 ;  /* 0x3fb8aa3b58557820 */ /* 0x001fe40000400000 */
[----:B------:R-:W-:-:S02]  /*46d0*/  FFMA R88, R82, c[0x0][0x188], -R8 ;  /* 0x0000620052587a23 */ /* 0x000fc40000000808 */
[----:B------:R-:W-:Y:S02]  /*46e0*/  FMUL R112, R134, 1.4426950216293334961 ;  /* 0x3fb8aa3b86707820 */ /* 0x000fe40000400000 */
[----:B------:R-:W-:Y:S02]  /*46f0*/  FMUL R133, R133, 1.4426950216293334961 ;  /* 0x3fb8aa3b85857820 */ /* 0x000fe40000400000 */
[----:B------:R-:W-:Y:S02]  /*4700*/  FMUL R135, R135, 1.4426950216293334961 ;  /* 0x3fb8aa3b87877820 */ /* 0x000fe40000400000 */
[----:B------:R-:W-:Y:S02]  /*4710*/  FMUL R88, R88, 1.4426950216293334961 ;  /* 0x3fb8aa3b58587820 */ /* 0x000fe40000400000 */
[----:B------:R-:W-:Y:S02]  /*4720*/  FMUL R89, R89, 1.4426950216293334961 ;  /* 0x3fb8aa3b59597820 */ /* 0x000fe40000400000 */
[----:B------:R-:W-:-:S02]  /*4730*/  FFMA R78, R78, c[0x0][0x188], -R10 ;  /* 0x000062004e4e7a23 */ /* 0x000fc4000000080a */
[--C-:B------:R-:W-:Y:S01]  /*4740*/  FFMA R79, R79, c[0x0][0x188], -R10.reuse ;  /* 0x000062004f4f7a23 */ /* 0x100fe2000000080a */
[----:B------:R-:W-:Y:S01]  /*4750*/  MUFU.EX2 R84, R84 ;  /* 0x0000005400547308 */ /* 0x000fe20000000800 */
[--C-:B------:R-:W-:Y:S02]  /*4760*/  FFMA R72, R72, c[0x0][0x188], -R9.reuse ;  /* 0x0000620048487a23 */ /* 0x100fe40000000809 */
[--C-:B------:R-:W-:Y:S02]  /*4770*/  FFMA R73, R73, c[0x0][0x188], -R9.reuse ;  /* 0x0000620049497a23 */ /* 0x100fe40000000809 */
[--C-:B------:R-:W-:Y:S02]  /*4780*/  FFMA R76, R76, c[0x0][0x188], -R9.reuse ;  /* 0x000062004c4c7a23 */ /* 0x100fe40000000809 */
[----:B------:R-:W-:Y:S01]  /*4790*/  FFMA R77, R77, c[0x0][0x188], -R9 ;  /* 0x000062004d4d7a23 */ /* 0x000fe20000000809 */
[----:B------:R-:W0:Y:S01]  /*47a0*/  MUFU.EX2 R80, R133 ;  /* 0x0000008500507308 */ /* 0x000e220000000800 */
[----:B------:R-:W-:-:S02]  /*47b0*/  FFMA R74, R74, c[0x0][0x188], -R10 ;  /* 0x000062004a4a7a23 */ /* 0x000fc4000000080a */
[----:B------:R-:W-:Y:S02]  /*47c0*/  FFMA R75, R75, c[0x0][0x188], -R10 ;  /* 0x000062004b4b7a23 */ /* 0x000fe4000000080a */
[----:B------:R-:W-:Y:S02]  /*47d0*/  FADD R192, R192, R21 ;  /* 0x00000015c0c07221 */ /* 0x000fe40000000000 */
[----:B------:R-:W-:Y:S01]  /*47e0*/  FADD R143, R22, R143 ;  /* 0x0000008f168f7221 */ /* 0x000fe20000000000 */
[----:B------:R-:W1:Y:S01]  /*47f0*/  MUFU.EX2 R85, R85 ;  /* 0x0000005500557308 */ /* 0x000e620000000800 */
[----:B------:R-:W-:Y:S02]  /*4800*/  FMUL R21, R78, 1.4426950216293334961 ;  /* 0x3fb8aa3b4e157820 */ /* 0x000fe40000400000 */
[----:B------:R-:W-:-:S05]  /*4810*/  FMUL R22, R79, 1.4426950216293334961 ;  /* 0x3fb8aa3b4f167820 */ /* 0x000fca0000400000 */
[----:B------:R-:W-:Y:S01]  /*4820*/  MUFU.EX2 R112, R112 ;  /* 0x0000007000707308 */ /* 0x000fe20000000800 */
[----:B------:R-:W-:Y:S02]  /*4830*/  FMUL R72, R72, 1.4426950216293334961 ;  /* 0x3fb8aa3b48487820 */ /* 0x000fe40000400000 */
[----:B------:R-:W-:-:S05]  /*4840*/  FMUL R73, R73, 1.4426950216293334961 ;  /* 0x3fb8aa3b49497820 */ /* 0x000fca0000400000 */
[----:B------:R-:W2:Y:S01]  /*4850*/  MUFU.EX2 R82, R135 ;  /* 0x0000008700527308 */ /* 0x000ea20000000800 */
[----:B------:R-:W-:Y:S02]  /*4860*/  FMUL R76, R76, 1.4426950216293334961 ;  /* 0x3fb8aa3b4c4c7820 */ /* 0x000fe40000400000 */
[----:B------:R-:W-:-:S05]  /*4870*/  FMUL R77, R77, 1.4426950216293334961 ;  /* 0x3fb8aa3b4d4d7820 */ /* 0x000fca0000400000 */
[----:B------:R-:W-:Y:S01]  /*4880*/  MUFU.EX2 R83, R88 ;  /* 0x0000005800537308 */ /* 0x000fe20000000800 */
[----:B------:R-:W-:Y:S02]  /*4890*/  FMUL R74, R74, 1.4426950216293334961 ;  /* 0x3fb8aa3b4a4a7820 */ /* 0x000fe40000400000 */
[----:B------:R-:W-:-:S05]  /*48a0*/  FMUL R75, R75, 1.4426950216293334961 ;  /* 0x3fb8aa3b4b4b7820 */ /* 0x000fca0000400000 */
[----:B------:R3:W4:Y:S01]  /*48b0*/  MUFU.EX2 R113, R89 ;  /* 0x0000005900717308 */ /* 0x0007220000000800 */
[C---:B------:R-:W-:Y:S07]  /*48c0*/  HMMA.16816.F32 R180, R100.reuse, R116, R180 ;  /* 0x0000007464b4723c */ /* 0x040fee00000018b4 */
[----:B------:R-:W-:Y:S01]  /*48d0*/  MUFU.EX2 R132, R76 ;  /* 0x0000004c00847308 */ /* 0x000fe20000000800 */
[----:B------:R-:W-:Y:S01]  /*48e0*/  HMMA.16816.F32 R152, R100, R124, R152 ;  /* 0x0000007c6498723c */ /* 0x000fe20000001898 */
[----:B---3--:R-:W-:Y:S04]  /*48f0*/  LDSM.16.M88.4 R88, [R12+0x5080] ;  /* 0x005080000c58783b */ /* 0x008fe80000000200 */
[----:B------:R-:W-:Y:S02]  /*4900*/  LDSM.16.M88.4 R100, [R12+0x5880] ;  /* 0x005880000c64783b */ /* 0x000fe40000000200 */
[----:B------:R0:W-:Y:S08]  /*4910*/  MUFU.EX2 R124, R72 ;  /* 0x00000048007c7308 */ /* 0x0001f00000000800 */
[----:B------:R-:W3:Y:S08]  /*4920*/  MUFU.EX2 R125, R73 ;  /* 0x00000049007d7308 */ /* 0x000ef00000000800 */
[----:B------:R5:W0:Y:S08]  /*4930*/  MUFU.EX2 R133, R77 ;  /* 0x0000004d00857308 */ /* 0x000a300000000800 */
[----:B------:R1:W-:Y:S08]  /*4940*/  MUFU.EX2 R134, R74 ;  /* 0x0000004a00867308 */ /* 0x0003f00000000800 */
[----:B------:R4:W0:Y:S08]  /*4950*/  MUFU.EX2 R135, R75 ;  /* 0x0000004b00877308 */ /* 0x0008300000000800 */
[----:B------:R-:W-:Y:S08]  /*4960*/  MUFU.EX2 R21, R21 ;  /* 0x0000001500157308 */ /* 0x000ff00000000800 */
[----:B------:R-:W3:Y:S01]  /*4970*/  MUFU.EX2 R22, R22 ;  /* 0x0000001600167308 */ /* 0x000ee20000000800 */
[----:B0-----:R-:W-:Y:S01]  /*4980*/  F2FP.PACK_AB R72, R80, R84 ;  /* 0x000000545048723e */ /* 0x001fe200000000ff */
[----:B-----5:R-:W-:Y:S01]  /*4990*/  LDSM.16.M88.4 R76, [R12+0x4880] ;  /* 0x004880000c4c783b */ /* 0x020fe20000000200 */
[----:B-1----:R-:W-:-:S02]  /*49a0*/  F2FP.PACK_AB R74, R85, R81 ;  /* 0x00000051554a723e */ /* 0x002fc400000000ff */
[----:B--2---:R-:W-:Y:S02]  /*49b0*/  F2FP.PACK_AB R73, R82, R112 ;  /* 0x000000705249723e */ /* 0x004fe400000000ff */
[----:B----4-:R-:W-:-:S07]  /*49c0*/  F2FP.PACK_AB R75, R113, R83 ;  /* 0x00000053714b723e */ /* 0x010fce00000000ff */
[C---:B------:R-:W-:Y:S08]  /*49d0*/  HMMA.16816.F32 R148, R72.reuse, R86, R148 ;  /* 0x000000564894723c */ /* 0x040ff00000001894 */
[C---:B------:R-:W-:Y:S08]  /*49e0*/  HMMA.16816.F32 R164, R72.reuse, R114, R164 ;  /* 0x0000007248a4723c */ /* 0x040ff000000018a4 */
[C---:B------:R-:W-:Y:S08]  /*49f0*/  HMMA.16816.F32 R176, R72.reuse, R118, R176 ;  /* 0x0000007648b0723c */ /* 0x040ff000000018b0 */
[----:B------:R-:W-:Y:S07]  /*4a00*/  HMMA.16816.F32 R184, R72, R126, R184 ;  /* 0x0000007e48b8723c */ /* 0x000fee00000018b8 */
[----:B---3--:R-:W-:-:S02]  /*4a10*/  F2FP.PACK_AB R72, R125, R124 ;  /* 0x0000007c7d48723e */ /* 0x008fc400000000ff */
[----:B------:R-:W-:Y:S02]  /*4a20*/  F2FP.PACK_AB R74, R133, R132 ;  /* 0x00000084854a723e */ /* 0x000fe400000000ff */
[----:B------:R-:W-:Y:S02]  /*4a30*/  F2FP.PACK_AB R73, R135, R134 ;  /* 0x000000868749723e */ /* 0x000fe400000000ff */
[----:B------:R-:W-:-:S07]  /*4a40*/  F2FP.PACK_AB R75, R22, R21 ;  /* 0x00000015164b723e */ /* 0x000fce00000000ff */
[----:B------:R-:W-:Y:S01]  /*4a50*/  HMMA.16816.F32 R156, R72, R86, R156 ;  /* 0x00000056489c723c */ /* 0x000fe2000000189c */
[----:B------:R-:W-:-:S07]  /*4a60*/  FFMA R120, R120, c[0x0][0x188], -R6 ;  /* 0x0000620078787a23 */ /* 0x000fce0000000806 */
[----:B------:R-:W-:Y:S01]  /*4a70*/  HMMA.16816.F32 R168, R72, R114, R168 ;  /* 0x0000007248a8723c */ /* 0x000fe200000018a8 */
[----:B------:R-:W-:-:S07]  /*4a80*/  FFMA R121, R121, c[0x0][0x188], -R6 ;  /* 0x0000620079797a23 */ /* 0x000fce0000000806 */
[C---:B------:R-:W-:Y:S08]  /*4a90*/  HMMA.16816.F32 R180, R72.reuse, R118, R180 ;  /* 0x0000007648b4723c */ /* 0x040ff000000018b4 */
[----:B------:R-:W-:Y:S01]  /*4aa0*/  HMMA.16816.F32 R152, R72, R126, R152 ;  /* 0x0000007e4898723c */ /* 0x000fe20000001898 */
[----:B------:R-:W0:Y:S01]  /*4ab0*/  LDSM.16.M88.4 R72, [R12+0x4080] ;  /* 0x004080000c48783b */ /* 0x000e220000000200 */
[----:B------:R-:W-:-:S02]  /*4ac0*/  FFMA R128, R128, c[0x0][0x188], -R6 ;  /* 0x0000620080807a23 */ /* 0x000fc40000000806 */
        /* <DEDUP_REMOVED lines=13> */
[----:B------:R-:W-:Y:S08]  /*4ba0*/  MUFU.EX2 R86, R86 ;  /* 0x0000005600567308 */ /* 0x000ff00000000800 */
[----:B------:R-:W1:Y:S08]  /*4bb0*/  MUFU.EX2 R87, R87 ;  /* 0x0000005700577308 */ /* 0x000e700000000800 */
[----:B------:R-:W-:Y:S08]  /*4bc0*/  MUFU.EX2 R114, R114 ;  /* 0x0000007200727308 */ /* 0x000ff00000000800 */
[----:B------:R-:W2:Y:S08]  /*4bd0*/  MUFU.EX2 R115, R115 ;  /* 0x0000007300737308 */ /* 0x000eb00000000800 */
[----:B------:R-:W-:Y:S08]  /*4be0*/  MUFU.EX2 R120, R120 ;  /* 0x0000007800787308 */ /* 0x000ff00000000800 */
[----:B------:R-:W3:Y:S08]  /*4bf0*/  MUFU.EX2 R121, R121 ;  /* 0x0000007900797308 */ /* 0x000ef00000000800 */
[----:B------:R-:W-:Y:S08]  /*4c00*/  MUFU.EX2 R123, R117 ;  /* 0x00000075007b7308 */ /* 0x000ff00000000800 */
[----:B------:R1:W4:Y:S01]  /*4c10*/  MUFU.EX2 R122, R116 ;  /* 0x00000074007a7308 */ /* 0x0003220000000800 */
[----:B------:R-:W-:-:S02]  /*4c20*/  FFMA R92, R92, c[0x0][0x188], -R9 ;  /* 0x000062005c5c7a23 */ /* 0x000fc40000000809 */
[----:B------:R-:W-:Y:S02]  /*4c30*/  FADD R142, R142, R143 ;  /* 0x0000008f8e8e7221 */ /* 0x000fe40000000000 */
[--C-:B------:R-:W-:Y:S02]  /*4c40*/  FFMA R109, R109, c[0x0][0x188], -R9.reuse ;  /* 0x000062006d6d7a23 */ /* 0x100fe40000000809 */
[----:B------:R-:W-:Y:S02]  /*4c50*/  FMUL R92, R92, 1.4426950216293334961 ;  /* 0x3fb8aa3b5c5c7820 */ /* 0x000fe40000400000 */
[----:B------:R-:W-:Y:S02]  /*4c60*/  FADD R142, R23, R142 ;  /* 0x0000008e178e7221 */ /* 0x000fe40000000000 */
[--C-:B------:R-:W-:Y:S01]  /*4c70*/  FFMA R23, R108, c[0x0][0x188], -R9.reuse ;  /* 0x000062006c177a23 */ /* 0x100fe20000000809 */
[----:B-1----:R-:W-:Y:S01]  /*4c80*/  F2FP.PACK_AB R116, R87, R86 ;  /* 0x000000565774723e */ /* 0x002fe200000000ff */
[----:B------:R-:W-:Y:S01]  /*4c90*/  FMUL R108, R109, 1.4426950216293334961 ;  /* 0x3fb8aa3b6d6c7820 */ /* 0x000fe20000400000 */
[----:B--2---:R-:W-:Y:S01]  /*4ca0*/  F2FP.PACK_AB R118, R115, R114 ;  /* 0x000000727376723e */ /* 0x004fe200000000ff */
[----:B------:R-:W-:Y:S01]  /*4cb0*/  FFMA R111, R111, c[0x0][0x188], -R10 ;  /* 0x000062006f6f7a23 */ /* 0x000fe2000000080a */
[----:B---3--:R-:W-:Y:S01]  /*4cc0*/  F2FP.PACK_AB R117, R121, R120 ;  /* 0x000000787975723e */ /* 0x008fe200000000ff */
[----:B------:R1:W-:Y:S01]  /*4cd0*/  MUFU.EX2 R109, R92 ;  /* 0x0000005c006d7308 */ /* 0x0003e20000000800 */
[----:B----4-:R-:W-:Y:S01]  /*4ce0*/  F2FP.PACK_AB R119, R122, R123 ;  /* 0x0000007b7a77723e */ /* 0x010fe200000000ff */
[----:B------:R-:W-:-:S02]  /*4cf0*/  FFMA R93, R93, c[0x0][0x188], -R9 ;  /* 0x000062005d5d7a23 */ /* 0x000fc40000000809 */
[--C-:B------:R-:W-:Y:S02]  /*4d00*/  FFMA R94, R94, c[0x0][0x188], -R10.reuse ;  /* 0x000062005e5e7a23 */ /* 0x100fe4000000080a */
[--C-:B------:R-:W-:Y:S02]  /*4d10*/  FFMA R95, R95, c[0x0][0x188], -R10.reuse ;  /* 0x000062005f5f7a23 */ /* 0x100fe4000000080a */
[----:B-1----:R-:W-:Y:S02]  /*4d20*/  FFMA R92, R110, c[0x0][0x188], -R10 ;  /* 0x000062006e5c7a23 */ /* 0x002fe4000000080a */
[----:B------:R-:W-:Y:S02]  /*4d30*/  FMUL R23, R23, 1.4426950216293334961 ;  /* 0x3fb8aa3b17177820 */ /* 0x000fe40000400000 */
[----:B------:R-:W-:Y:S02]  /*4d40*/  FMUL R111, R111, 1.4426950216293334961 ;  /* 0x3fb8aa3b6f6f7820 */ /* 0x000fe40000400000 */
[----:B------:R-:W-:-:S02]  /*4d50*/  FMUL R93, R93, 1.4426950216293334961 ;  /* 0x3fb8aa3b5d5d7820 */ /* 0x000fc40000400000 */
[----:B------:R-:W-:Y:S02]  /*4d60*/  FMUL R92, R92, 1.4426950216293334961 ;  /* 0x3fb8aa3b5c5c7820 */ /* 0x000fe40000400000 */
[----:B------:R-:W-:Y:S02]  /*4d70*/  FMUL R94, R94, 1.4426950216293334961 ;  /* 0x3fb8aa3b5e5e7820 */ /* 0x000fe40000400000 */
[----:B------:R-:W-:Y:S01]  /*4d80*/  FMUL R95, R95, 1.4426950216293334961 ;  /* 0x3fb8aa3b5f5f7820 */ /* 0x000fe20000400000 */
[C---:B0-----:R-:W-:Y:S01]  /*4d90*/  HMMA.16816.F32 R148, R116.reuse, R72, R148 ;  /* 0x000000487494723c */ /* 0x041fe20000001894 */
[----:B------:R-:W-:Y:S07]  /*4da0*/  MUFU.EX2 R23, R23 ;  /* 0x0000001700177308 */ /* 0x000fee0000000800 */
[C---:B------:R-:W-:Y:S01]  /*4db0*/  HMMA.16816.F32 R164, R116.reuse, R76, R164 ;  /* 0x0000004c74a4723c */ /* 0x040fe200000018a4 */
[----:B------:R-:W0:Y:S07]  /*4dc0*/  MUFU.EX2 R108, R108 ;  /* 0x0000006c006c7308 */ /* 0x000e2e0000000800 */
[C---:B------:R-:W-:Y:S01]  /*4dd0*/  HMMA.16816.F32 R176, R116.reuse, R88, R176 ;  /* 0x0000005874b0723c */ /* 0x040fe200000018b0 */
[----:B------:R-:W1:Y:S07]  /*4de0*/  MUFU.EX2 R110, R93 ;  /* 0x0000005d006e7308 */ /* 0x000e6e0000000800 */
[----:B------:R-:W-:Y:S01]  /*4df0*/  HMMA.16816.F32 R184, R116, R100, R184 ;  /* 0x0000006474b8723c */ /* 0x000fe200000018b8 */
[----:B------:R-:W-:Y:S08]  /*4e00*/  MUFU.EX2 R116, R111 ;  /* 0x0000006f00747308 */ /* 0x000ff00000000800 */
[----:B------:R0:W2:Y:S08]  /*4e10*/  MUFU.EX2 R117, R92 ;  /* 0x0000005c00757308 */ /* 0x0000b00000000800 */
[----:B------:R1:W-:Y:S08]  /*4e20*/  MUFU.EX2 R126, R94 ;  /* 0x0000005e007e7308 */ /* 0x0003f00000000800 */
[----:B------:R-:W3:Y:S01]  /*4e30*/  MUFU.EX2 R111, R95 ;  /* 0x0000005f006f7308 */ /* 0x000ee20000000800 */
[----:B0-----:R-:W-:-:S02]  /*4e40*/  F2FP.PACK_AB R92, R108, R23 ;  /* 0x000000176c5c723e */ /* 0x001fc400000000ff */
[----:B-1----:R-:W-:Y:S02]  /*4e50*/  F2FP.PACK_AB R94, R110, R109 ;  /* 0x0000006d6e5e723e */ /* 0x002fe400000000ff */
[----:B--2---:R-:W-:Y:S01]  /*4e60*/  F2FP.PACK_AB R93, R116, R117 ;  /* 0x00000075745d723e */ /* 0x004fe200000000ff */
[--C-:B------:R-:W-:Y:S02]  /*4e70*/  FFMA R65, R65, c[0x0][0x188], -R6.reuse ;  /* 0x0000620041417a23 */ /* 0x100fe40000000806 */
[--C-:B------:R-:W-:Y:S01]  /*4e80*/  FFMA R57, R57, c[0x0][0x188], -R6.reuse ;  /* 0x0000620039397a23 */ /* 0x100fe20000000806 */
[----:B---3--:R-:W-:Y:S01]  /*4e90*/  F2FP.PACK_AB R95, R111, R126 ;  /* 0x0000007e6f5f723e */ /* 0x008fe200000000ff */
[----:B------:R-:W-:-:S06]  /*4ea0*/  FFMA R28, R28, c[0x0][0x188], -R6 ;  /* 0x000062001c1c7a23 */ /* 0x000fcc0000000806 */
[C---:B------:R-:W-:Y:S07]  /*4eb0*/  HMMA.16816.F32 R156, R92.reuse, R72, R156 ;  /* 0x000000485c9c723c */ /* 0x040fee000000189c */
[----:B------:R-:W-:Y:S01]  /*4ec0*/  FMUL R72, R65, 1.4426950216293334961 ;  /* 0x3fb8aa3b41487820 */ /* 0x000fe20000400000 */
[----:B------:R-:W-:Y:S01]  /*4ed0*/  HMMA.16816.F32 R180, R92, R88, R180 ;  /* 0x000000585cb4723c */ /* 0x000fe200000018b4 */
[----:B------:R-:W-:Y:S02]  /*4ee0*/  FFMA R65, R60, c[0x0][0x188], -R6 ;  /* 0x000062003c417a23 */ /* 0x000fe40000000806 */
[----:B------:R-:W-:Y:S04]  /*4ef0*/  MUFU.EX2 R60, R72 ;  /* 0x00000048003c7308 */ /* 0x000fe80000000800 */
[----:B------:R-:W-:-:S02]  /*4f00*/  FMUL R88, R57, 1.4426950216293334961 ;  /* 0x3fb8aa3b39587820 */ /* 0x000fc40000400000 */
[--C-:B------:R-:W-:Y:S02]  /*4f10*/  FFMA R29, R29, c[0x0][0x188], -R6.reuse ;  /* 0x000062001d1d7a23 */ /* 0x100fe40000000806 */
[----:B------:R0:W-:Y:S01]  /*4f20*/  MUFU.EX2 R72, R88 ;  /* 0x0000005800487308 */ /* 0x0001e20000000800 */
[----:B------:R-:W-:Y:S02]  /*4f30*/  FFMA R48, R48, c[0x0][0x188], -R6 ;  /* 0x0000620030307a23 */ /* 0x000fe40000000806 */
[----:B------:R-:W-:Y:S02]  /*4f40*/  FMUL R89, R29, 1.4426950216293334961 ;  /* 0x3fb8aa3b1d597820 */ /* 0x000fe40000400000 */
[----:B0-----:R-:W-:Y:S02]  /*4f50*/  FMUL R88, R28, 1.4426950216293334961 ;  /* 0x3fb8aa3b1c587820 */ /* 0x001fe40000400000 */
[----:B------:R-:W-:Y:S02]  /*4f60*/  FFMA R28, R66, c[0x0][0x188], -R8 ;  /* 0x00006200421c7a23 */ /* 0x000fe40000000808 */
[----:B------:R-:W-:-:S02]  /*4f70*/  FMUL R48, R48, 1.4426950216293334961 ;  /* 0x3fb8aa3b30307820 */ /* 0x000fc40000400000 */
[----:B------:R-:W-:Y:S02]  /*4f80*/  FMUL R29, R28, 1.4426950216293334961 ;  /* 0x3fb8aa3b1c1d7820 */ /* 0x000fe40000400000 */
[----:B------:R-:W-:Y:S02]  /*4f90*/  FFMA R49, R49, c[0x0][0x188], -R6 ;  /* 0x0000620031317a23 */ /* 0x000fe40000000806 */
[----:B------:R-:W-:Y:S01]  /*4fa0*/  FFMA R28, R67, c[0x0][0x188], -R8 ;  /* 0x00006200431c7a23 */ /* 0x000fe20000000808 */
[----:B------:R-:W-:Y:S01]  /*4fb0*/  HMMA.16816.F32 R168, R92, R76, R168 ;  /* 0x0000004c5ca8723c */ /* 0x000fe200000018a8 */
[----:B------:R-:W-:Y:S01]  /*4fc0*/  FMUL R73, R65, 1.4426950216293334961 ;  /* 0x3fb8aa3b41497820 */ /* 0x000fe20000400000 */
[----:B------:R0:W-:Y:S01]  /*4fd0*/  MUFU.EX2 R77, R48 ;  /* 0x00000030004d7308 */ /* 0x0001e20000000800 */
[----:B------:R-:W-:Y:S02]  /*4fe0*/  FFMA R65, R61, c[0x0][0x188], -R6 ;  /* 0x000062003d417a23 */ /* 0x000fe40000000806 */
[----:B------:R-:W-:-:S02]  /*4ff0*/  FMUL R49, R49, 1.4426950216293334961 ;  /* 0x3fb8aa3b31317820 */ /* 0x000fc40000400000 */
[----:B------:R-:W-:Y:S02]  /*5000*/  FADD R203, R204, R203 ;  /* 0x000000cbcccb7221 */ /* 0x000fe40000000000 */
[----:B0-----:R-:W-:Y:S02]  /*5010*/  FMUL R48, R28, 1.4426950216293334961 ;  /* 0x3fb8aa3b1c307820 */ /* 0x001fe40000400000 */
[----:B------:R-:W-:Y:S01]  /*5020*/  FFMA R28, R62, c[0x0][0x188], -R8 ;  /* 0x000062003e1c7a23 */ /* 0x000fe20000000808 */
[----:B------:R0:W-:Y:S01]  /*5030*/  MUFU.EX2 R57, R49 ;  /* 0x0000003100397308 */ /* 0x0001e20000000800 */
[----:B------:R-:W-:Y:S02]  /*5040*/  FMUL R76, R65, 1.4426950216293334961 ;  /* 0x3fb8aa3b414c7820 */ /* 0x000fe40000400000 */
[----:B------:R-:W-:Y:S02]  /*5050*/  FADD R203, R202, R203 ;  /* 0x000000cbcacb7221 */ /* 0x000fe40000000000 */
[----:B------:R-:W-:-:S02]  /*5060*/  FFMA R97, R97, c[0x0][0x188], -R6 ;  /* 0x0000620061617a23 */ /* 0x000fc40000000806 */
[----:B------:R-:W-:Y:S02]  /*5070*/  FFMA R65, R56, c[0x0][0x188], -R6 ;  /* 0x0000620038417a23 */ /* 0x000fe40000000806 */
[----:B0-----:R-:W-:Y:S02]  /*5080*/  FMUL R49, R28, 1.4426950216293334961 ;  /* 0x3fb8aa3b1c317820 */ /* 0x001fe40000400000 */
[----:B------:R-:W-:Y:S01]  /*5090*/  FFMA R28, R63, c[0x0][0x188], -R8 ;  /* 0x000062003f1c7a23 */ /* 0x000fe20000000808 */
[----:B------:R0:W-:Y:S01]  /*50a0*/  MUFU.EX2 R56, R76 ;  /* 0x0000004c00387308 */ /* 0x0001e20000000800 */
[----:B------:R-:W-:-:S04]  /*50b0*/  FADD R203, R201, R203 ;  /* 0x000000cbc9cb7221 */ /* 0x000fc80000000000 */
[----:B------:R-:W-:Y:S02]  /*50c0*/  FADD R203, R147, R203 ;  /* 0x000000cb93cb7221 */ /* 0x000fe40000000000 */
[----:B0-----:R-:W-:Y:S02]  /*50d0*/  FMUL R76, R97, 1.4426950216293334961 ;  /* 0x3fb8aa3b614c7820 */ /* 0x001fe40000400000 */
[----:B------:R-:W-:Y:S02]  /*50e0*/  FMUL R97, R28, 1.4426950216293334961 ;  /* 0x3fb8aa3b1c617820 */ /* 0x000fe40000400000 */
[----:B------:R-:W-:Y:S02]  /*50f0*/  FFMA R28, R58, c[0x0][0x188], -R8 ;  /* 0x000062003a1c7a23 */ /* 0x000fe40000000808 */
[----:B------:R-:W-:Y:S02]  /*5100*/  FADD R146, R146, R203 ;  /* 0x000000cb92927221 */ /* 0x000fe40000000000 */
[----:B------:R-:W-:-:S02]  /*5110*/  FMUL R118, R28, 1.4426950216293334961 ;  /* 0x3fb8aa3b1c767820 */ /* 0x000fc40000400000 */
[----:B------:R-:W-:Y:S02]  /*5120*/  FFMA R28, R59, c[0x0][0x188], -R8 ;  /* 0x000062003b1c7a23 */ /* 0x000fe40000000808 */
[----:B------:R-:W-:Y:S02]  /*5130*/  FADD R193, R193, R192 ;  /* 0x000000c0c1c17221 */ /* 0x000fe40000000000 */
[----:B------:R-:W-:Y:S02]  /*5140*/  FADD R24, R24, R142 ;  /* 0x0000008e18187221 */ /* 0x000fe40000000000 */
[----:B------:R-:W-:Y:S02]  /*5150*/  FMUL R28, R28, 1.4426950216293334961 ;  /* 0x3fb8aa3b1c1c7820 */ /* 0x000fe40000400000 */
[----:B------:R-:W-:Y:S01]  /*5160*/  FADD R161, R161, R146 ;  /* 0x00000092a1a17221 */ /* 0x000fe20000000000 */
[----:B------:R-:W-:Y:S01]  /*5170*/  MUFU.EX2 R66, R89 ;  /* 0x0000005900427308 */ /* 0x000fe20000000800 */
[----:B------:R-:W-:-:S02]  /*5180*/  FFMA R104, R104, c[0x0][0x188], -R9 ;  /* 0x0000620068687a23 */ /* 0x000fc40000000809 */
[----:B------:R-:W-:Y:S02]  /*5190*/  FFMA R64, R64, c[0x0][0x188], -R6 ;  /* 0x0000620040407a23 */ /* 0x000fe40000000806 */
[----:B------:R-:W-:Y:S02]  /*51a0*/  FFMA R105, R105, c[0x0][0x188], -R9 ;  /* 0x0000620069697a23 */ /* 0x000fe40000000809 */
[----:B------:R-:W-:Y:S01]  /*51b0*/  FADD R200, R200, R193 ;  /* 0x000000c1c8c87221 */ /* 0x000fe20000000000 */
[----:B------:R0:W-:Y:S01]  /*51c0*/  MUFU.EX2 R89, R28 ;  /* 0x0000001c00597308 */ /* 0x0001e20000000800 */
[----:B------:R-:W-:Y:S02]  /*51d0*/  FADD R206, R207, R206 ;  /* 0x000000cecfce7221 */ /* 0x000fe40000000000 */
[----:B------:R-:W-:Y:S02]  /*51e0*/  FADD R25, R25, R24 ;  /* 0x0000001819197221 */ /* 0x000fe40000000000 */
[----:B------:R-:W-:-:S02]  /*51f0*/  FFMA R52, R52, c[0x0][0x188], -R9 ;  /* 0x0000620034347a23 */ /* 0x000fc40000000809 */
[----:B------:R-:W-:Y:S01]  /*5200*/  FFMA R53, R53, c[0x0][0x188], -R9 ;  /* 0x0000620035357a23 */ /* 0x000fe20000000809 */
[----:B------:R1:W-:Y:S01]  /*5210*/  MUFU.EX2 R67, R29 ;  /* 0x0000001d00437308 */ /* 0x0003e20000000800 */
[--C-:B0-----:R-:W-:Y:S02]  /*5220*/  FFMA R28, R106, c[0x0][0x188], -R10.reuse ;  /* 0x000062006a1c7a23 */ /* 0x101fe4000000080a */
[--C-:B------:R-:W-:Y:S02]  /*5230*/  FFMA R24, R107, c[0x0][0x188], -R10.reuse ;  /* 0x000062006b187a23 */ /* 0x100fe4000000080a */
[----:B------:R-:W-:Y:S02]  /*5240*/  FADD R160, R160, R161 ;  /* 0x000000a1a0a07221 */ /* 0x000fe40000000000 */
[--C-:B------:R-:W-:Y:S02]  /*5250*/  FFMA R54, R54, c[0x0][0x188], -R10.reuse ;  /* 0x0000620036367a23 */ /* 0x100fe4000000080a */
[----:B------:R-:W-:-:S02]  /*5260*/  FFMA R55, R55, c[0x0][0x188], -R10 ;  /* 0x0000620037377a23 */ /* 0x000fc4000000080a */
[----:B-1----:R-:W-:Y:S01]  /*5270*/  FMUL R29, R104, 1.4426950216293334961 ;  /* 0x3fb8aa3b681d7820 */ /* 0x002fe20000400000 */
[----:B------:R0:W-:Y:S01]  /*5280*/  MUFU.EX2 R62, R48 ;  /* 0x00000030003e7308 */ /* 0x0001e20000000800 */
[----:B------:R-:W-:Y:S02]  /*5290*/  FMUL R64, R64, 1.4426950216293334961 ;  /* 0x3fb8aa3b40407820 */ /* 0x000fe40000400000 */
[----:B------:R-:W-:Y:S02]  /*52a0*/  FMUL R104, R105, 1.4426950216293334961 ;  /* 0x3fb8aa3b69687820 */ /* 0x000fe40000400000 */
[----:B------:R-:W-:Y:S02]  /*52b0*/  FADD R200, R145, R200 ;  /* 0x000000c891c87221 */ /* 0x000fe40000000000 */
[----:B------:R-:W-:Y:S01]  /*52c0*/  FADD R209, R209, R206 ;  /* 0x000000ced1d17221 */ /* 0x000fe20000000000 */
[----:B------:R1:W-:Y:S01]  /*52d0*/  MUFU.EX2 R63, R49 ;  /* 0x00000031003f7308 */ /* 0x0003e20000000800 */
[----:B------:R-:W-:-:S02]  /*52e0*/  FMUL R52, R52, 1.4426950216293334961 ;  /* 0x3fb8aa3b34347820 */ /* 0x000fc40000400000 */
[----:B------:R-:W-:Y:S02]  /*52f0*/  FMUL R53, R53, 1.4426950216293334961 ;  /* 0x3fb8aa3b35357820 */ /* 0x000fe40000400000 */
[----:B0-----:R-:W-:Y:S02]  /*5300*/  FMUL R48, R28, 1.4426950216293334961 ;  /* 0x3fb8aa3b1c307820 */ /* 0x001fe40000400000 */
[----:B------:R-:W-:Y:S02]  /*5310*/  FMUL R54, R54, 1.4426950216293334961 ;  /* 0x3fb8aa3b36367820 */ /* 0x000fe40000400000 */
[----:B-1----:R-:W-:Y:S02]  /*5320*/  FMUL R49, R24, 1.4426950216293334961 ;  /* 0x3fb8aa3b18317820 */ /* 0x002fe40000400000 */
[----:B------:R-:W-:Y:S02]  /*5330*/  FMUL R55, R55, 1.4426950216293334961 ;  /* 0x3fb8aa3b37377820 */ /* 0x000fe40000400000 */
[----:B------:R-:W-:Y:S01]  /*5340*/  FADD R71, R71, R160 ;  /* 0x000000a047477221 */ /* 0x000fe20000000000 */
[----:B------:R-:W-:Y:S01]  /*5350*/  MUFU.EX2 R58, R97 ;  /* 0x00000061003a7308 */ /* 0x000fe20000000800 */
[----:B------:R-:W-:Y:S01]  /*5360*/  FADD R144, R144, R200 ;  /* 0x000000c890907221 */ /* 0x000fe20000000000 */
[----:B------:R-:W-:Y:S01]  /*5370*/  HMMA.16816.F32 R152, R92, R100, R152 ;  /* 0x000000645c98723c */ /* 0x000fe20000001898 */
[----:B------:R-:W-:-:S02]  /*5380*/  FADD R28, R84, R25 ;  /* 0x00000019541c7221 */ /* 0x000fc40000000000 */
[----:B------:R-:W-:Y:S02]  /*5390*/  FADD R210, R210, R209 ;  /* 0x000000d1d2d27221 */ /* 0x000fe40000000000 */
[----:B------:R-:W-:Y:S01]  /*53a0*/  FADD R136, R136, R71 ;  /* 0x0000004788887221 */ /* 0x000fe20000000000 */
[----:B------:R-:W0:Y:S01]  /*53b0*/  MUFU.EX2 R64, R64 ;  /* 0x0000004000407308 */ /* 0x000e220000000800 */
[----:B------:R-:W-:Y:S02]  /*53c0*/  FADD R173, R173, R144 ;  /* 0x00000090adad7221 */ /* 0x000fe40000000000 */
[----:B------:R-:W-:-:S05]  /*53d0*/  FADD R189, R189, R210 ;  /* 0x000000d2bdbd7221 */ /* 0x000fca0000000000 */
[----:B------:R1:W2:Y:S01]  /*53e0*/  MUFU.EX2 R61, R73 ;  /* 0x00000049003d7308 */ /* 0x0002a20000000800 */
[----:B------:R-:W-:-:S07]  /*53f0*/  FADD R137, R137, R136 ;  /* 0x0000008889897221 */ /* 0x000fce0000000000 */
[----:B------:R3:W-:Y:S01]  /*5400*/  MUFU.EX2 R97, R29 ;  /* 0x0000001d00617308 */ /* 0x0007e20000000800 */
[----:B------:R-:W-:-:S07]  /*5410*/  FFMA R50, R50, c[0x0][0x188], -R8 ;  /* 0x0000620032327a23 */ /* 0x000fce0000000808 */
[----:B------:R-:W4:Y:S01]  /*5420*/  MUFU.EX2 R104, R104 ;  /* 0x0000006800687308 */ /* 0x000f220000000800 */
[----:B------:R-:W-:-:S07]  /*5430*/  FADD R173, R172, R173 ;  /* 0x000000adacad7221 */ /* 0x000fce0000000000 */
[----:B------:R-:W-:Y:S01]  /*5440*/  MUFU.EX2 R105, R52 ;  /* 0x0000003400697308 */ /* 0x000fe20000000800 */
[----:B------:R-:W-:-:S07]  /*5450*/  FFMA R51, R51, c[0x0][0x188], -R8 ;  /* 0x0000620033337a23 */ /* 0x000fce0000000808 */
[----:B------:R-:W-:Y:S01]  /*5460*/  MUFU.EX2 R106, R53 ;  /* 0x00000035006a7308 */ /* 0x000fe20000000800 */
[----:B------:R-:W-:-:S07]  /*5470*/  FADD R189, R188, R189 ;  /* 0x000000bdbcbd7221 */ /* 0x000fce0000000000 */
[----:B------:R4:W-:Y:S08]  /*5480*/  MUFU.EX2 R107, R48 ;  /* 0x00000030006b7308 */ /* 0x0009f00000000800 */
[----:B------:R-:W5:Y:S08]  /*5490*/  MUFU.EX2 R92, R49 ;  /* 0x00000031005c7308 */ /* 0x000f700000000800 */
[----:B------:R-:W-:Y:S08]  /*54a0*/  MUFU.EX2 R84, R54 ;  /* 0x0000003600547308 */ /* 0x000ff00000000800 */
[----:B------:R-:W0:Y:S01]  /*54b0*/  MUFU.EX2 R93, R55 ;  /* 0x00000037005d7308 */ /* 0x000e220000000800 */
[----:B------:R-:W-:-:S02]  /*54c0*/  FADD R137, R138, R137 ;  /* 0x000000898a897221 */ /* 0x000fc40000000000 */
[----:B------:R-:W-:Y:S02]  /*54d0*/  FFMA R96, R96, c[0x0][0x188], -R6 ;  /* 0x0000620060607a23 */ /* 0x000fe40000000806 */
[----:B------:R-:W-:Y:S02]  /*54e0*/  FMUL R50, R50, 1.4426950216293334961 ;  /* 0x3fb8aa3b32327820 */ /* 0x000fe40000400000 */
[----:B------:R-:W-:Y:S02]  /*54f0*/  FADD R26, R26, R173 ;  /* 0x000000ad1a1a7221 */ /* 0x000fe40000000000 */
[----:B------:R-:W-:Y:S02]  /*5500*/  FMUL R51, R51, 1.4426950216293334961 ;  /* 0x3fb8aa3b33337820 */ /* 0x000fe40000400000 */
[----:B------:R-:W-:Y:S02]  /*5510*/  FADD R208, R208, R189 ;  /* 0x000000bdd0d07221 */ /* 0x000fe40000000000 */
[----:B------:R-:W-:Y:S01]  /*5520*/  FADD R134, R134, R137 ;  /* 0x0000008986867221 */ /* 0x000fe20000000000 */
[----:B------:R4:W-:Y:S01]  /*5530*/  MUFU.EX2 R71, R51 ;  /* 0x0000003300477308 */ /* 0x0009e20000000800 */
[----:B-1----:R-:W-:Y:S01]  /*5540*/  FMUL R73, R96, 1.4426950216293334961 ;  /* 0x3fb8aa3b60497820 */ /* 0x002fe20000400000 */
[----:B0-----:R-:W-:Y:S01]  /*5550*/  F2FP.PACK_AB R24, R60, R64 ;  /* 0x000000403c18723e */ /* 0x001fe200000000ff */
[----:B---3--:R-:W-:Y:S01]  /*5560*/  FADD R29, R27, R26 ;  /* 0x0000001a1b1d7221 */ /* 0x008fe20000000000 */
[----:B--2---:R-:W-:Y:S01]  /*5570*/  F2FP.PACK_AB R26, R56, R61 ;  /* 0x0000003d381a723e */ /* 0x004fe200000000ff */
[----:B------:R-:W-:Y:S01]  /*5580*/  FFMA R99, R99, c[0x0][0x188], -R8 ;  /* 0x0000620063637a23 */ /* 0x000fe20000000808 */
[----:B------:R-:W-:Y:S01]  /*5590*/  F2FP.PACK_AB R25, R62, R67 ;  /* 0x000000433e19723e */ /* 0x000fe200000000ff */
[----:B------:R-:W-:Y:S01]  /*55a0*/  FADD R208, R205, R208 ;  /* 0x000000d0cdd07221 */ /* 0x000fe20000000000 */
[----:B------:R0:W-:Y:S01]  /*55b0*/  MUFU.EX2 R96, R50 ;  /* 0x0000003200607308 */ /* 0x0001e20000000800 */
[----:B------:R-:W-:Y:S01]  /*55c0*/  F2FP.PACK_AB R27, R58, R63 ;  /* 0x0000003f3a1b723e */ /* 0x000fe200000000ff */
[----:B------:R-:W-:Y:S01]  /*55d0*/  FADD R134, R135, R134 ;  /* 0x0000008687867221 */ /* 0x000fe20000000000 */
[----:B----4-:R-:W-:-:S02]  /*55e0*/  F2FP.PACK_AB R48, R104, R97 ;  /* 0x000000616830723e */ /* 0x010fc400000000ff */
[----:B-----5:R-:W-:Y:S02]  /*55f0*/  F2FP.PACK_AB R49, R92, R107 ;  /* 0x0000006b5c31723e */ /* 0x020fe400000000ff */
[----:B------:R-:W-:Y:S02]  /*5600*/  F2FP.PACK_AB R51, R93, R84 ;  /* 0x000000545d33723e */ /* 0x000fe400000000ff */
[----:B0-----:R-:W-:Y:S01]  /*5610*/  F2FP.PACK_AB R50, R106, R105 ;  /* 0x000000696a32723e */ /* 0x001fe200000000ff */
[----:B------:R-:W-:Y:S02]  /*5620*/  FMUL R95, R99, 1.4426950216293334961 ;  /* 0x3fb8aa3b635f7820 */ /* 0x000fe40000400000 */
[----:B------:R-:W-:Y:S02]  /*5630*/  FADD R139, R139, R208 ;  /* 0x000000d08b8b7221 */ /* 0x000fe40000000000 */
[----:B------:R-:W-:Y:S02]  /*5640*/  FADD R29, R141, R29 ;  /* 0x0000001d8d1d7221 */ /* 0x000fe40000000000 */
[----:B------:R-:W-:Y:S01]  /*5650*/  FADD R99, R21, R134 ;  /* 0x0000008615637221 */ /* 0x000fe20000000000 */
[----:B------:R-:W-:Y:S01]  /*5660*/  HMMA.16816.F32 R164, R24, R78, R164 ;  /* 0x0000004e18a4723c */ /* 0x000fe200000018a4 */
[----:B------:R-:W-:-:S02]  /*5670*/  FADD R68, R68, R139 ;  /* 0x0000008b44447221 */ /* 0x000fc40000000000 */
[----:B------:R-:W-:Y:S02]  /*5680*/  FADD R29, R140, R29 ;  /* 0x0000001d8c1d7221 */ /* 0x000fe40000000000 */
[----:B------:R-:W-:-:S03]  /*5690*/  FFMA R30, R30, c[0x0][0x188], -R8 ;  /* 0x000062001e1e7a23 */ /* 0x000fc60000000808 */
[----:B------:R-:W-:Y:S01]  /*56a0*/  HMMA.16816.F32 R168, R48, R78, R168 ;  /* 0x0000004e30a8723c */ /* 0x000fe200000018a8 */
[----:B------:R-:W-:Y:S02]  /*56b0*/  FADD R69, R69, R68 ;  /* 0x0000004445457221 */ /* 0x000fe40000000000 */
[----:B------:R-:W-:-:S04]  /*56c0*/  FFMA R52, R31, c[0x0][0x188], -R8 ;  /* 0x000062001f347a23 */ /* 0x000fc80000000808 */
[----:B------:R-:W-:Y:S02]  /*56d0*/  FADD R78, R22, R99 ;  /* 0x00000063164e7221 */ /* 0x000fe40000000000 */
[----:B------:R-:W-:Y:S02]  /*56e0*/  FMUL R53, R30, 1.4426950216293334961 ;  /* 0x3fb8aa3b1e357820 */ /* 0x000fe40000400000 */
[----:B------:R-:W-:Y:S02]  /*56f0*/  FADD R55, R112, R29 ;  /* 0x0000001d70377221 */ /* 0x000fe40000000000 */
[----:B------:R-:W-:Y:S01]  /*5700*/  FADD R117, R117, R78 ;  /* 0x0000004e75757221 */ /* 0x000fe20000000000 */
[----:B------:R-:W-:Y:S01]  /*5710*/  HMMA.16816.F32 R148, R24, R74, R148 ;  /* 0x0000004a1894723c */ /* 0x000fe20000001894 */
[----:B------:R-:W-:Y:S01]  /*5720*/  FADD R69, R70, R69 ;  /* 0x0000004546457221 */ /* 0x000fe20000000000 */
[----:B------:R0:W-:Y:S01]  /*5730*/  MUFU.EX2 R59, R118 ;  /* 0x00000076003b7308 */ /* 0x0001e20000000800 */
[----:B------:R-:W-:-:S02]  /*5740*/  FADD R80, R80, R28 ;  /* 0x0000001c50507221 */ /* 0x000fc40000000000 */
[----:B------:R-:W-:Y:S01]  /*5750*/  FADD R82, R82, R55 ;  /* 0x0000003752527221 */ /* 0x000fe20000000000 */
[----:B------:R-:W-:Y:S01]  /*5760*/  LDSM.16.M88.4 R28, [R211+0x4880] ;  /* 0x00488000d31c783b */ /* 0x000fe20000000200 */
[----:B------:R-:W-:Y:S01]  /*5770*/  FADD R79, R116, R117 ;  /* 0x00000075744f7221 */ /* 0x000fe20000000000 */
[----:B------:R-:W-:Y:S02]  /*5780*/  HMMA.16816.F32 R156, R48, R74, R156 ;  /* 0x0000004a309c723c */ /* 0x000fe4000000189c */
[----:B------:R1:W-:Y:S01]  /*5790*/  MUFU.EX2 R74, R53 ;  /* 0x00000035004a7308 */ /* 0x0003e20000000800 */
[----:B0-----:R-:W-:Y:S01]  /*57a0*/  LDSM.16.M88.4 R116, [R211+0x5880] ;  /* 0x00588000d374783b */ /* 0x001fe20000000200 */
[----:B------:R-:W-:-:S03]  /*57b0*/  FADD R124, R124, R69 ;  /* 0x000000457c7c7221 */ /* 0x000fc60000000000 */
[----:B------:R-:W-:Y:S01]  /*57c0*/  FMUL R75, R52, 1.4426950216293334961 ;  /* 0x3fb8aa3b344b7820 */ /* 0x000fe20000400000 */
[C---:B------:R-:W-:Y:S01]  /*57d0*/  HMMA.16816.F32 R176, R24.reuse, R90, R176 ;  /* 0x0000005a18b0723c */ /* 0x040fe200000018b0 */
[----:B-1----:R-:W-:Y:S07]  /*57e0*/  LDSM.16.M88.4 R52, [R211+0x5080] ;  /* 0x00508000d334783b */ /* 0x002fee0000000200 */
[----:B------:R-:W-:Y:S01]  /*57f0*/  HMMA.16816.F32 R184, R24, R102, R184 ;  /* 0x0000006618b8723c */ /* 0x000fe200000018b8 */
[----:B------:R-:W0:Y:S01]  /*5800*/  LDSM.16.M88.4 R24, [R211+0x4080] ;  /* 0x00408000d318783b */ /* 0x000e220000000200 */
[----:B------:R-:W-:-:S02]  /*5810*/  FADD R125, R125, R124 ;  /* 0x0000007c7d7d7221 */ /* 0x000fc40000000000 */
[----:B------:R-:W-:Y:S02]  /*5820*/  FMUL R65, R65, 1.4426950216293334961 ;  /* 0x3fb8aa3b41417820 */ /* 0x000fe40000400000 */
[----:B------:R-:W-:Y:S02]  /*5830*/  FADD R132, R132, R125 ;  /* 0x0000007d84847221 */ /* 0x000fe40000000000 */
[----:B------:R-:W-:Y:S02]  /*5840*/  FADD R81, R81, R80 ;  /* 0x0000005051517221 */ /* 0x000fe40000000000 */
[----:B------:R-:W-:Y:S02]  /*5850*/  FADD R82, R83, R82 ;  /* 0x0000005253527221 */ /* 0x000fe40000000000 */
[----:B------:R-:W-:Y:S02]  /*5860*/  FADD R132, R133, R132 ;  /* 0x0000008485847221 */ /* 0x000fe40000000000 */
[----:B------:R-:W-:-:S02]  /*5870*/  FADD R81, R85, R81 ;  /* 0x0000005155517221 */ /* 0x000fc40000000000 */
[----:B------:R-:W-:Y:S01]  /*5880*/  FADD R113, R113, R82 ;  /* 0x0000005271717221 */ /* 0x000fe20000000000 */
[----:B------:R-:W1:Y:S01]  /*5890*/  MUFU.EX2 R65, R65 ;  /* 0x0000004100417308 */ /* 0x000e620000000800 */
[----:B------:R-:W-:Y:S02]  /*58a0*/  FADD R23, R23, R132 ;  /* 0x0000008417177221 */ /* 0x000fe40000000000 */
[----:B------:R-:W-:Y:S02]  /*58b0*/  FADD R86, R86, R81 ;  /* 0x0000005156567221 */ /* 0x000fe40000000000 */
[----:B------:R-:W-:Y:S02]  /*58c0*/  FADD R120, R120, R113 ;  /* 0x0000007178787221 */ /* 0x000fe40000000000 */
[----:B------:R-:W-:Y:S02]  /*58d0*/  FADD R108, R108, R23 ;  /* 0x000000176c6c7221 */ /* 0x000fe40000000000 */
[----:B------:R-:W-:-:S02]  /*58e0*/  FFMA R40, R40, c[0x0][0x188], -R9 ;  /* 0x0000620028287a23 */ /* 0x000fc40000000809 */
[----:B------:R-:W-:Y:S02]  /*58f0*/  FADD R87, R87, R86 ;  /* 0x0000005657577221 */ /* 0x000fe40000000000 */
[----:B------:R-:W-:Y:S02]  /*5900*/  FADD R120, R121, R120 ;  /* 0x0000007879787221 */ /* 0x000fe40000000000 */
[----:B------:R-:W-:Y:S02]  /*5910*/  FADD R109, R109, R108 ;  /* 0x0000006c6d6d7221 */ /* 0x000fe40000000000 */
[----:B------:R-:W-:Y:S02]  /*5920*/  FMUL R22, R40, 1.4426950216293334961 ;  /* 0x3fb8aa3b28167820 */ /* 0x000fe40000400000 */
[----:B------:R-:W-:Y:S02]  /*5930*/  FFMA R41, R41, c[0x0][0x188], -R9 ;  /* 0x0000620029297a23 */ /* 0x000fe40000000809 */
[----:B------:R-:W-:-:S02]  /*5940*/  FFMA R42, R42, c[0x0][0x188], -R10 ;  /* 0x000062002a2a7a23 */ /* 0x000fc4000000080a */
[----:B------:R-:W-:Y:S02]  /*5950*/  FADD R126, R126, R79 ;  /* 0x0000004f7e7e7221 */ /* 0x000fe40000000000 */
[----:B------:R-:W-:Y:S02]  /*5960*/  FADD R114, R114, R87 ;  /* 0x0000005772727221 */ /* 0x000fe40000000000 */
[----:B------:R-:W-:Y:S02]  /*5970*/  FADD R123, R123, R120 ;  /* 0x000000787b7b7221 */ /* 0x000fe40000000000 */
[----:B------:R-:W-:Y:S02]  /*5980*/  FFMA R43, R43, c[0x0][0x188], -R10 ;  /* 0x000062002b2b7a23 */ /* 0x000fe4000000080a */
[----:B------:R-:W-:Y:S01]  /*5990*/  FADD R110, R110, R109 ;  /* 0x0000006d6e6e7221 */ /* 0x000fe20000000000 */
[----:B------:R-:W-:Y:S01]  /*59a0*/  HMMA.16816.F32 R180, R48, R90, R180 ;  /* 0x0000005a30b4723c */ /* 0x000fe200000018b4 */
[----:B------:R-:W-:-:S02]  /*59b0*/  FMUL R41, R41, 1.4426950216293334961 ;  /* 0x3fb8aa3b29297820 */ /* 0x000fc40000400000 */
[----:B------:R-:W-:Y:S02]  /*59c0*/  FMUL R42, R42, 1.4426950216293334961 ;  /* 0x3fb8aa3b2a2a7820 */ /* 0x000fe40000400000 */
[----:B------:R-:W-:Y:S02]  /*59d0*/  FADD R126, R111, R126 ;  /* 0x0000007e6f7e7221 */ /* 0x000fe40000000000 */
[----:B------:R-:W-:Y:S01]  /*59e0*/  FFMA R32, R32, c[0x0][0x188], -R9 ;  /* 0x0000620020207a23 */ /* 0x000fe20000000809 */
[----:B------:R-:W-:Y:S01]  /*59f0*/  HMMA.16816.F32 R152, R48, R102, R152 ;  /* 0x000000663098723c */ /* 0x000fe20000001898 */
[----:B------:R-:W-:Y:S02]  /*5a00*/  FADD R115, R115, R114 ;  /* 0x0000007273737221 */ /* 0x000fe40000000000 */
[----:B------:R-:W-:Y:S01]  /*5a10*/  FADD R122, R122, R123 ;  /* 0x0000007b7a7a7221 */ /* 0x000fe20000000000 */
[----:B------:R-:W2:Y:S01]  /*5a20*/  MUFU.EX2 R22, R22 ;  /* 0x0000001600167308 */ /* 0x000ea20000000800 */
[----:B------:R-:W-:-:S02]  /*5a30*/  FMUL R43, R43, 1.4426950216293334961 ;  /* 0x3fb8aa3b2b2b7820 */ /* 0x000fc40000400000 */
[----:B-1----:R-:W-:Y:S01]  /*5a40*/  F2FP.PACK_AB R48, R72, R65 ;  /* 0x000000414830723e */ /* 0x002fe200000000ff */
[----:B------:R-:W-:Y:S01]  /*5a50*/  FFMA R33, R33, c[0x0][0x188], -R9 ;  /* 0x0000620021217a23 */ /* 0x000fe20000000809 */
[----:B------:R-:W-:Y:S01]  /*5a60*/  F2FP.PACK_AB R50, R57, R77 ;  /* 0x0000004d3932723e */ /* 0x000fe200000000ff */
[----:B------:R-:W-:Y:S01]  /*5a70*/  FADD R97, R97, R110 ;  /* 0x0000006e61617221 */ /* 0x000fe20000000000 */
[----:B------:R-:W-:Y:S01]  /*5a80*/  F2FP.PACK_AB R49, R89, R59 ;  /* 0x0000003b5931723e */ /* 0x000fe200000000ff */
[----:B------:R-:W-:Y:S01]  /*5a90*/  MUFU.EX2 R21, R75 ;  /* 0x0000004b00157308 */ /* 0x000fe20000000800 */
[----:B------:R-:W-:Y:S01]  /*5aa0*/  F2FP.PACK_AB R51, R71, R96 ;  /* 0x000000604733723e */ /* 0x000fe200000000ff */
[--C-:B------:R-:W-:Y:S02]  /*5ab0*/  FFMA R34, R34, c[0x0][0x188], -R10.reuse ;  /* 0x0000620022227a23 */ /* 0x100fe4000000080a */
[----:B------:R-:W-:Y:S02]  /*5ac0*/  FFMA R35, R35, c[0x0][0x188], -R10 ;  /* 0x0000620023237a23 */ /* 0x000fe4000000080a */
[----:B------:R-:W-:-:S02]  /*5ad0*/  FADD R107, R107, R126 ;  /* 0x0000007e6b6b7221 */ /* 0x000fc40000000000 */
[----:B------:R-:W1:Y:S01]  /*5ae0*/  MUFU.EX2 R75, R42 ;  /* 0x0000002a004b7308 */ /* 0x000e620000000800 */
[----:B------:R-:W-:Y:S02]  /*5af0*/  FMUL R32, R32, 1.4426950216293334961 ;  /* 0x3fb8aa3b20207820 */ /* 0x000fe40000400000 */
[----:B------:R-:W-:Y:S02]  /*5b00*/  FADD R115, R64, R115 ;  /* 0x0000007340737221 */ /* 0x000fe40000000000 */
[----:B------:R-:W-:Y:S02]  /*5b10*/  FADD R67, R67, R122 ;  /* 0x0000007a43437221 */ /* 0x000fe40000000000 */
[----:B------:R-:W-:Y:S01]  /*5b20*/  FFMA R45, R45, c[0x0][0x188], -R9 ;  /* 0x000062002d2d7a23 */ /* 0x000fe20000000809 */
[----:B------:R3:W-:Y:S01]  /*5b30*/  MUFU.EX2 R78, R43 ;  /* 0x0000002b004e7308 */ /* 0x0007e20000000800 */
[----:B------:R-:W-:Y:S02]  /*5b40*/  FADD R104, R104, R97 ;  /* 0x0000006168687221 */ /* 0x000fe40000000000 */
[----:B------:R-:W-:-:S02]  /*5b50*/  FMUL R34, R34, 1.4426950216293334961 ;  /* 0x3fb8aa3b22227820 */ /* 0x000fc40000400000 */
[----:B------:R-:W-:-:S03]  /*5b60*/  FMUL R35, R35, 1.4426950216293334961 ;  /* 0x3fb8aa3b23237820 */ /* 0x000fc60000400000 */
[----:B------:R-:W4:Y:S01]  /*5b70*/  MUFU.EX2 R41, R41 ;  /* 0x0000002900297308 */ /* 0x000f220000000800 */
[----:B---3--:R-:W-:Y:S01]  /*5b80*/  FMUL R43, R33, 1.4426950216293334961 ;  /* 0x3fb8aa3b212b7820 */ /* 0x008fe20000400000 */
[C---:B0-----:R-:W-:Y:S01]  /*5b90*/  HMMA.16816.F32 R148, R48.reuse, R24, R148 ;  /* 0x000000183094723c */ /* 0x041fe20000001894 */
[----:B------:R-:W-:Y:S02]  /*5ba0*/  FADD R107, R92, R107 ;  /* 0x0000006b5c6b7221 */ /* 0x000fe40000000000 */
[----:B------:R-:W-:Y:S02]  /*5bb0*/  FADD R60, R60, R115 ;  /* 0x000000733c3c7221 */ /* 0x000fe40000000000 */
[----:B------:R-:W-:Y:S01]  /*5bc0*/  FADD R62, R62, R67 ;  /* 0x000000433e3e7221 */ /* 0x000fe20000000000 */
[----:B------:R0:W3:Y:S01]  /*5bd0*/  MUFU.EX2 R40, R32 ;  /* 0x0000002000287308 */ /* 0x0000e20000000800 */
[----:B------:R-:W-:Y:S01]  /*5be0*/  FFMA R98, R98, c[0x0][0x188], -R8 ;  /* 0x0000620062627a23 */ /* 0x000fe20000000808 */
[----:B------:R-:W-:Y:S01]  /*5bf0*/  HMMA.16816.F32 R164, R48, R28, R164 ;  /* 0x0000001c30a4723c */ /* 0x000fe200000018a4 */
[----:B------:R-:W-:-:S02]  /*5c00*/  FFMA R36, R36, c[0x0][0x188], -R9 ;  /* 0x0000620024247a23 */ /* 0x000fc40000000809 */
[----:B------:R-:W-:Y:S02]  /*5c10*/  FADD R105, R105, R104 ;  /* 0x0000006869697221 */ /* 0x000fe40000000000 */
[----:B0-----:R-:W-:-:S03]  /*5c20*/  FFMA R32, R39, c[0x0][0x188], -R10 ;  /* 0x0000620027207a23 */ /* 0x001fc6000000080a */
[----:B------:R-:W-:Y:S01]  /*5c30*/  HMMA.16816.F32 R176, R48, R52, R176 ;  /* 0x0000003430b0723c */ /* 0x000fe200000018b0 */
[----:B------:R-:W-:Y:S01]  /*5c40*/  FMUL R39, R45, 1.4426950216293334961 ;  /* 0x3fb8aa3b2d277820 */ /* 0x000fe20000400000 */
[----:B------:R-:W-:Y:S01]  /*5c50*/  MUFU.EX2 R43, R43 ;  /* 0x0000002b002b7308 */ /* 0x000fe20000000800 */
[----:B------:R-:W-:Y:S02]  /*5c60*/  FADD R84, R84, R107 ;  /* 0x0000006b54547221 */ /* 0x000fe40000000000 */
[----:B------:R-:W-:-:S03]  /*5c70*/  FFMA R44, R44, c[0x0][0x188], -R9 ;  /* 0x000062002c2c7a23 */ /* 0x000fc60000000809 */
[----:B------:R-:W-:Y:S01]  /*5c80*/  HMMA.16816.F32 R184, R48, R116, R184 ;  /* 0x0000007430b8723c */ /* 0x000fe200000018b8 */
[----:B------:R-:W-:Y:S01]  /*5c90*/  FADD R61, R61, R60 ;  /* 0x0000003c3d3d7221 */ /* 0x000fe20000000000 */
[----:B------:R-:W-:Y:S01]  /*5ca0*/  MUFU.EX2 R45, R34 ;  /* 0x00000022002d7308 */ /* 0x000fe20000000800 */
[----:B------:R-:W-:-:S04]  /*5cb0*/  FADD R63, R63, R62 ;  /* 0x0000003e3f3f7221 */ /* 0x000fc80000000000 */
[----:B------:R-:W-:-:S03]  /*5cc0*/  FFMA R48, R38, c[0x0][0x188], -R10 ;  /* 0x0000620026307a23 */ /* 0x000fc6000000080a */
[----:B------:R4:W0:Y:S01]  /*5cd0*/  MUFU.EX2 R50, R35 ;  /* 0x0000002300327308 */ /* 0x0008220000000800 */
[----:B------:R-:W-:Y:S02]  /*5ce0*/  FMUL R94, R98, 1.4426950216293334961 ;  /* 0x3fb8aa3b625e7820 */ /* 0x000fe40000400000 */
[----:B------:R-:W-:Y:S02]  /*5cf0*/  FMUL R36, R36, 1.4426950216293334961 ;  /* 0x3fb8aa3b24247820 */ /* 0x000fe40000400000 */
[----:B------:R-:W-:Y:S02]  /*5d00*/  FFMA R37, R37, c[0x0][0x188], -R9 ;  /* 0x0000620025257a23 */ /* 0x000fe40000000809 */
[----:B------:R-:W-:Y:S02]  /*5d10*/  FMUL R23, R48, 1.4426950216293334961 ;  /* 0x3fb8aa3b30177820 */ /* 0x000fe40000400000 */
[----:B------:R-:W-:Y:S02]  /*5d20*/  FADD R105, R106, R105 ;  /* 0x000000696a697221 */ /* 0x000fe40000000000 */
[----:B------:R-:W-:-:S02]  /*5d30*/  FADD R84, R93, R84 ;  /* 0x000000545d547221 */ /* 0x000fc40000000000 */
[----:B------:R-:W-:Y:S02]  /*5d40*/  FMUL R38, R44, 1.4426950216293334961 ;  /* 0x3fb8aa3b2c267820 */ /* 0x000fe40000400000 */
[----:B------:R-:W-:Y:S02]  /*5d50*/  FADD R56, R56, R61 ;  /* 0x0000003d38387221 */ /* 0x000fe40000000000 */
[----:B------:R-:W-:Y:S02]  /*5d60*/  FADD R58, R58, R63 ;  /* 0x0000003f3a3a7221 */ /* 0x000fe40000000000 */
[----:B------:R-:W-:Y:S02]  /*5d70*/  FMUL R44, R32, 1.4426950216293334961 ;  /* 0x3fb8aa3b202c7820 */ /* 0x000fe40000400000 */
[----:B------:R-:W-:Y:S02]  /*5d80*/  FMUL R37, R37, 1.4426950216293334961 ;  /* 0x3fb8aa3b25257820 */ /* 0x000fe40000400000 */
[----:B------:R-:W-:-:S02]  /*5d90*/  FFMA R46, R46, c[0x0][0x188], -R10 ;  /* 0x000062002e2e7a23 */ /* 0x000fc4000000080a */
[----:B--2---:R-:W-:Y:S01]  /*5da0*/  FADD R32, R22, R105 ;  /* 0x0000006916207221 */ /* 0x004fe20000000000 */
[----:B------:R-:W2:Y:S01]  /*5db0*/  MUFU.EX2 R73, R73 ;  /* 0x0000004900497308 */ /* 0x000ea20000000800 */
[----:B-1----:R-:W-:Y:S02]  /*5dc0*/  FADD R33, R75, R84 ;  /* 0x000000544b217221 */ /* 0x002fe40000000000 */
[----:B------:R-:W-:Y:S02]  /*5dd0*/  FADD R65, R65, R56 ;  /* 0x0000003841417221 */ /* 0x000fe40000000000 */
[----:B------:R-:W-:-:S03]  /*5de0*/  FADD R58, R59, R58 ;  /* 0x0000003a3b3a7221 */ /* 0x000fc60000000000 */
[----:B------:R-:W1:Y:S01]  /*5df0*/  MUFU.EX2 R94, R94 ;  /* 0x0000005e005e7308 */ /* 0x000e620000000800 */
[----:B------:R-:W-:Y:S02]  /*5e00*/  FFMA R47, R47, c[0x0][0x188], -R10 ;  /* 0x000062002f2f7a23 */ /* 0x000fe4000000080a */
[----:B------:R-:W-:Y:S02]  /*5e10*/  FMUL R46, R46, 1.4426950216293334961 ;  /* 0x3fb8aa3b2e2e7820 */ /* 0x000fe40000400000 */
[----:B----4-:R-:W-:-:S03]  /*5e20*/  FADD R35, R41, R32 ;  /* 0x0000002029237221 */ /* 0x010fc60000000000 */
[----:B------:R-:W4:Y:S01]  /*5e30*/  MUFU.EX2 R36, R36 ;  /* 0x0000002400247308 */ /* 0x000f220000000800 */
[----:B------:R-:W-:Y:S01]  /*5e40*/  FADD R42, R78, R33 ;  /* 0x000000214e2a7221 */ /* 0x000fe20000000000 */
[----:B------:R-:W-:Y:S01]  /*5e50*/  F2FP.PACK_AB R32, R41, R22 ;  /* 0x000000162920723e */ /* 0x000fe200000000ff */
[----:B------:R-:W-:-:S05]  /*5e60*/  FADD R72, R72, R65 ;  /* 0x0000004148487221 */ /* 0x000fca0000000000 */
[----:B------:R-:W5:Y:S01]  /*5e70*/  MUFU.EX2 R23, R23 ;  /* 0x0000001700177308 */ /* 0x000f620000000800 */
[----:B------:R-:W-:Y:S02]  /*5e80*/  FADD R89, R89, R58 ;  /* 0x0000003a59597221 */ /* 0x000fe40000000000 */
[----:B---3--:R-:W-:Y:S01]  /*5e90*/  FADD R22, R40, R35 ;  /* 0x0000002328167221 */ /* 0x008fe20000000000 */
[----:B0-----:R-:W-:Y:S01]  /*5ea0*/  F2FP.PACK_AB R35, R50, R45 ;  /* 0x0000002d3223723e */ /* 0x001fe200000000ff */
[----:B------:R-:W-:-:S03]  /*5eb0*/  FMUL R47, R47, 1.4426950216293334961 ;  /* 0x3fb8aa3b2f2f7820 */ /* 0x000fc60000400000 */
[----:B------:R-:W0:Y:S01]  /*5ec0*/  MUFU.EX2 R76, R76 ;  /* 0x0000004c004c7308 */ /* 0x000e220000000800 */
[----:B------:R-:W-:Y:S01]  /*5ed0*/  F2FP.PACK_AB R33, R78, R75 ;  /* 0x0000004b4e21723e */ /* 0x000fe200000000ff */
[----:B------:R-:W-:Y:S01]  /*5ee0*/  FADD R72, R77, R72 ;  /* 0x000000484d487221 */ /* 0x000fe20000000000 */
[----:B------:R-:W-:Y:S01]  /*5ef0*/  F2FP.PACK_AB R34, R43, R40 ;  /* 0x000000282b22723e */ /* 0x000fe200000000ff */
[----:B------:R-:W-:-:S04]  /*5f00*/  FADD R96, R96, R89 ;  /* 0x0000005960607221 */ /* 0x000fc80000000000 */
[----:B------:R-:W3:Y:S01]  /*5f10*/  MUFU.EX2 R95, R95 ;  /* 0x0000005f005f7308 */ /* 0x000ee20000000800 */
[----:B------:R-:W-:-:S07]  /*5f20*/  FADD R45, R45, R42 ;  /* 0x0000002a2d2d7221 */ /* 0x000fce0000000000 */
[----:B------:R-:W0:Y:S08]  /*5f30*/  MUFU.EX2 R37, R37 ;  /* 0x0000002500257308 */ /* 0x000e300000000800 */
[----:B------:R-:W0:Y:S01]  /*5f40*/  MUFU.EX2 R44, R44 ;  /* 0x0000002c002c7308 */ /* 0x000e220000000800 */
[----:B------:R-:W-:Y:S02]  /*5f50*/  FADD R72, R57, R72 ;  /* 0x0000004839487221 */ /* 0x000fe40000000000 */
[----:B------:R-:W-:-:S05]  /*5f60*/  FADD R71, R71, R96 ;  /* 0x0000006047477221 */ /* 0x000fca0000000000 */
[----:B------:R-:W0:Y:S01]  /*5f70*/  MUFU.EX2 R88, R88 ;  /* 0x0000005800587308 */ /* 0x000e220000000800 */
[----:B------:R-:W-:Y:S02]  /*5f80*/  FADD R43, R43, R22 ;  /* 0x000000162b2b7221 */ /* 0x000fe40000000000 */
[----:B------:R-:W-:-:S05]  /*5f90*/  FADD R50, R50, R45 ;  /* 0x0000002d32327221 */ /* 0x000fca0000000000 */
[----:B------:R-:W0:Y:S01]  /*5fa0*/  MUFU.EX2 R38, R38 ;  /* 0x0000002600267308 */ /* 0x000e220000000800 */
[----:B------:R-:W-:Y:S07]  /*5fb0*/  HMMA.16816.F32 R156, R32, R24, R156 ;  /* 0x00000018209c723c */ /* 0x000fee000000189c */
[----:B------:R-:W0:Y:S01]  /*5fc0*/  MUFU.EX2 R46, R46 ;  /* 0x0000002e002e7308 */ /* 0x000e220000000800 */
[----:B--2---:R-:W-:Y:S02]  /*5fd0*/  FADD R25, R73, R72 ;  /* 0x0000004849197221 */ /* 0x004fe40000000000 */
[----:B-1----:R-:W-:-:S05]  /*5fe0*/  FADD R22, R94, R71 ;  /* 0x000000475e167221 */ /* 0x002fca0000000000 */
[----:B------:R-:W1:Y:S01]  /*5ff0*/  MUFU.EX2 R39, R39 ;  /* 0x0000002700277308 */ /* 0x000e620000000800 */
[----:B----4-:R-:W-:Y:S02]  /*6000*/  FADD R24, R36, R43 ;  /* 0x0000002b24187221 */ /* 0x010fe40000000000 */
[----:B-----5:R-:W-:-:S05]  /*6010*/  FADD R45, R23, R50 ;  /* 0x00000032172d7221 */ /* 0x020fca0000000000 */
[----:B------:R-:W2:Y:S01]  /*6020*/  MUFU.EX2 R47, R47 ;  /* 0x0000002f002f7308 */ /* 0x000ea20000000800 */
[----:B0-----:R-:W-:Y:S02]  /*6030*/  FADD R25, R76, R25 ;  /* 0x000000194c197221 */ /* 0x001fe40000000000 */
[----:B---3--:R-:W-:Y:S02]  /*6040*/  FADD R41, R95, R22 ;  /* 0x000000165f297221 */ /* 0x008fe40000000000 */
[----:B------:R-:W-:Y:S02]  /*6050*/  FADD R43, R37, R24 ;  /* 0x00000018252b7221 */ /* 0x000fe40000000000 */
[----:B------:R-:W-:Y:S02]  /*6060*/  FADD R45, R44, R45 ;  /* 0x0000002d2c2d7221 */ /* 0x000fe40000000000 */
[----:B------:R-:W-:Y:S02]  /*6070*/  FADD R25, R88, R25 ;  /* 0x0000001958197221 */ /* 0x000fe40000000000 */
[----:B------:R-:W-:-:S02]  /*6080*/  FADD R22, R74, R41 ;  /* 0x000000294a167221 */ /* 0x000fc40000000000 */
[----:B------:R-:W-:Y:S02]  /*6090*/  FADD R24, R38, R43 ;  /* 0x0000002b26187221 */ /* 0x000fe40000000000 */
[----:B------:R-:W-:Y:S02]  /*60a0*/  FADD R40, R46, R45 ;  /* 0x0000002d2e287221 */ /* 0x000fe40000000000 */
[----:B------:R-:W-:Y:S02]  /*60b0*/  FADD R25, R66, R25 ;  /* 0x0000001942197221 */ /* 0x000fe40000000000 */
[----:B------:R-:W-:Y:S02]  /*60c0*/  FADD R22, R21, R22 ;  /* 0x0000001615167221 */ /* 0x000fe40000000000 */
[----:B-1----:R-:W-:Y:S02]  /*60d0*/  FADD R24, R39, R24 ;  /* 0x0000001827187221 */ /* 0x002fe40000000000 */
[----:B--2---:R-:W-:Y:S01]  /*60e0*/  FADD R40, R47, R40 ;  /* 0x000000282f287221 */ /* 0x004fe20000000000 */
[C---:B------:R-:W-:Y:S01]  /*60f0*/  HMMA.16816.F32 R168, R32.reuse, R28, R168 ;  /* 0x0000001c20a8723c */ /* 0x040fe200000018a8 */
[----:B------:R-:W0:Y:S04]  /*6100*/  SHFL.BFLY PT, R28, R25, 0x2, 0x1f ;  /* 0x0c401f00191c7f89 */ /* 0x000e2800000e0000 */
[----:B------:R-:W1:Y:S04]  /*6110*/  SHFL.BFLY PT, R29, R22, 0x2, 0x1f ;  /* 0x0c401f00161d7f89 */ /* 0x000e6800000e0000 */
[----:B------:R-:W2:Y:S04]  /*6120*/  SHFL.BFLY PT, R41, R24, 0x2, 0x1f ;  /* 0x0c401f0018297f89 */ /* 0x000ea800000e0000 */
[----:B------:R-:W3:Y:S01]  /*6130*/  SHFL.BFLY PT, R43, R40, 0x2, 0x1f ;  /* 0x0c401f00282b7f89 */ /* 0x000ee200000e0000 */
[----:B------:R-:W-:Y:S01]  /*6140*/  F2FP.PACK_AB R67, R21, R74 ;  /* 0x0000004a1543723e */ /* 0x000fe200000000ff */
[----:B------:R-:W-:Y:S01]  /*6150*/  HMMA.16816.F32 R180, R32, R52, R180 ;  /* 0x0000003420b4723c */ /* 0x000fe200000018b4 */
[----:B0-----:R-:W-:-:S02]  /*6160*/  FADD R28, R25, R28 ;  /* 0x0000001c191c7221 */ /* 0x001fc40000000000 */
[----:B-1----:R-:W-:Y:S02]  /*6170*/  FADD R29, R22, R29 ;  /* 0x0000001d161d7221 */ /* 0x002fe40000000000 */
[----:B--2---:R-:W-:Y:S02]  /*6180*/  FADD R41, R24, R41 ;  /* 0x0000002918297221 */ /* 0x004fe40000000000 */
[----:B---3--:R-:W-:Y:S01]  /*6190*/  FADD R43, R40, R43 ;  /* 0x0000002b282b7221 */ /* 0x008fe20000000000 */
[----:B------:R-:W0:Y:S01]  /*61a0*/  SHFL.BFLY PT, R21, R28, 0x1, 0x1f ;  /* 0x0c201f001c157f89 */ /* 0x000e2200000e0000 */
[----:B------:R-:W-:Y:S03]  /*61b0*/  HMMA.16816.F32 R32, R32, R116, R152 ;  /* 0x000000742020723c */ /* 0x000fe60000001898 */
[----:B------:R-:W1:Y:S04]  /*61c0*/  SHFL.BFLY PT, R22, R29, 0x1, 0x1f ;  /* 0x0c201f001d167f89 */ /* 0x000e6800000e0000 */
[----:B------:R-:W2:Y:S04]  /*61d0*/  SHFL.BFLY PT, R24, R41, 0x1, 0x1f ;  /* 0x0c201f0029187f89 */ /* 0x000ea800000e0000 */
[----:B------:R-:W3:Y:S01]  /*61e0*/  SHFL.BFLY PT, R40, R43, 0x1, 0x1f ;  /* 0x0c201f002b287f89 */ /* 0x000ee200000e0000 */
[----:B------:R-:W-:-:S04]  /*61f0*/  IADD3 R0, R0, 0x80, RZ ;  /* 0x0000008000007810 */ /* 0x000fc80007ffe0ff */
[----:B------:R-:W-:Y:S02]  /*6200*/  ISETP.GE.AND P0, PT, R0, c[0x0][0x1d0], PT ;  /* 0x0000740000007a0c */ /* 0x000fe40003f06270 */
[----:B------:R-:W-:Y:S02]  /*6210*/  F2FP.PACK_AB R64, R76, R73 ;  /* 0x000000494c40723e */ /* 0x000fe400000000ff */
[----:B------:R-:W-:Y:S02]  /*6220*/  F2FP.PACK_AB R66, R66, R88 ;  /* 0x000000584242723e */ /* 0x000fe400000000ff */
[----:B------:R-:W-:Y:S02]  /*6230*/  F2FP.PACK_AB R65, R95, R94 ;  /* 0x0000005e5f41723e */ /* 0x000fe400000000ff */
[----:B------:R-:W-:Y:S02]  /*6240*/  F2FP.PACK_AB R36, R37, R36 ;  /* 0x000000242524723e */ /* 0x000fe400000000ff */
[----:B------:R-:W-:-:S02]  /*6250*/  F2FP.PACK_AB R38, R39, R38 ;  /* 0x000000262726723e */ /* 0x000fc400000000ff */
[----:B------:R-:W-:Y:S02]  /*6260*/  F2FP.PACK_AB R37, R44, R23 ;  /* 0x000000172c25723e */ /* 0x000fe400000000ff */
[----:B------:R-:W-:Y:S01]  /*6270*/  F2FP.PACK_AB R39, R47, R46 ;  /* 0x0000002e2f27723e */ /* 0x000fe200000000ff */
[----:B0-----:R-:W-:Y:S01]  /*6280*/  FADD R21, R28, R21 ;  /* 0x000000151c157221 */ /* 0x001fe20000000000 */
[----:B------:R-:W-:Y:S01]  /*6290*/  MOV R23, 0x80 ;  /* 0x0000008000177802 */ /* 0x000fe20000000f00 */
[----:B-1----:R-:W-:Y:S01]  /*62a0*/  FADD R22, R29, R22 ;  /* 0x000000161d167221 */ /* 0x002fe20000000000 */
[----:B------:R-:W-:Y:S01]  /*62b0*/  HMMA.16816.F32 R184, R64, R118, R184 ;  /* 0x0000007640b8723c */ /* 0x000fe200000018b8 */
[----:B--2---:R-:W-:Y:S02]  /*62c0*/  FADD R24, R41, R24 ;  /* 0x0000001829187221 */ /* 0x004fe40000000000 */
[----:B---3--:R-:W-:Y:S02]  /*62d0*/  FADD R40, R43, R40 ;  /* 0x000000282b287221 */ /* 0x008fe40000000000 */
[----:B------:R-:W-:-:S03]  /*62e0*/  FFMA R20, R19, R20, R21 ;  /* 0x0000001413147223 */ /* 0x000fc60000000015 */
[----:B------:R-:W-:Y:S01]  /*62f0*/  HMMA.16816.F32 R148, R64, R26, R148 ;  /* 0x0000001a4094723c */ /* 0x000fe20000001894 */
[----:B------:R-:W-:Y:S01]  /*6300*/  FFMA R18, R17, R18, R22 ;  /* 0x0000001211127223 */ /* 0x000fe20000000016 */
[----:B------:R-:W-:Y:S01]  /*6310*/  MOV R19, R6 ;  /* 0x0000000600137202 */ /* 0x000fe20000000f00 */
[----:B------:R-:W-:Y:S01]  /*6320*/  FFMA R16, R15, R16, R24 ;  /* 0x000000100f107223 */ /* 0x000fe20000000018 */
[----:B------:R-:W-:Y:S01]  /*6330*/  MOV R17, R8 ;  /* 0x0000000800117202 */ /* 0x000fe20000000f00 */
[----:B------:R-:W-:-:S03]  /*6340*/  FFMA R14, R13, R14, R40 ;  /* 0x0000000e0d0e7223 */ /* 0x000fc60000000028 */
[----:B------:R-:W-:Y:S01]  /*6350*/  HMMA.16816.F32 R164, R64, R30, R164 ;  /* 0x0000001e40a4723c */ /* 0x000fe200000018a4 */
[C---:B------:R-:W-:Y:S01]  /*6360*/  IMAD R2, R23.reuse, c[0x0][0x1b4], R2 ;  /* 0x00006d0017027a24 */ /* 0x040fe200078e0202 */
[----:B------:R-:W-:Y:S01]  /*6370*/  MOV R15, R9 ;  /* 0x00000009000f7202 */ /* 0x000fe20000000f00 */
[----:B------:R-:W-:Y:S01]  /*6380*/  IMAD R7, R23, c[0x0][0x1a4], R7 ;  /* 0x0000690017077a24 */ /* 0x000fe200078e0207 */
[----:B------:R-:W-:-:S04]  /*6390*/  MOV R13, R10 ;  /* 0x0000000a000d7202 */ /* 0x000fc80000000f00 */
[----:B------:R-:W-:Y:S08]  /*63a0*/  HMMA.16816.F32 R176, R64, R54, R176 ;  /* 0x0000003640b0723c */ /* 0x000ff000000018b0 */
[C---:B------:R-:W-:Y:S08]  /*63b0*/  HMMA.16816.F32 R152, R36.reuse, R26, R156 ;  /* 0x0000001a2498723c */ /* 0x040ff0000000189c */
[C---:B------:R-:W-:Y:S08]  /*63c0*/  HMMA.16816.F32 R168, R36.reuse, R30, R168 ;  /* 0x0000001e24a8723c */ /* 0x040ff000000018a8 */
[C---:B------:R-:W-:Y:S08]  /*63d0*/  HMMA.16816.F32 R180, R36.reuse, R54, R180 ;  /* 0x0000003624b4723c */ /* 0x040ff000000018b4 */
[----:B------:R-:W-:Y:S01]  /*63e0*/  HMMA.16816.F32 R116, R36, R118, R32 ;  /* 0x000000762474723c */ /* 0x000fe20000001820 */
[----:B------:R-:W-:Y:S01]  /*63f0*/  @P0 CALL.REL.NOINC `(.L_x_0) ;  /* 0x0000001000000944 */ /* 0x000fe20003c00000 */
[----:B------:R-:W-:Y:S06]  /*6400*/  BRA `(.L_x_1) ;  /* 0xffffb53000007947 */ /* 0x000fec000383ffff */
.L_x_0:
[----:B------:R-:W-:-:S04]  /*6410*/  NOP ;  /* 0x0000000000007918 */ /* 0x000fc80000000000 */
[----:B----4-:R-:W0:Y:S01]  /*6420*/  S2R R96, SR_TID.X ;  /* 0x0000000000607919 */ /* 0x010e220000002100 */
[----:B------:R-:W-:-:S02]  /*6430*/  MOV R37, R20 ;  /* 0x0000001400257202 */ /* 0x000fc40000000f00 */
[----:B------:R-:W-:Y:S01]  /*6440*/  MOV R34, R18 ;  /* 0x0000001200227202 */ /* 0x000fe20000000f00 */
[----:B------:R-:W1:Y:S01]  /*6450*/  S2R R0, SR_TID.X ;  /* 0x0000000000007919 */ /* 0x000e620000002100 */
[----:B------:R-:W-:Y:S02]  /*6460*/  FSETP.GEU.AND P0, PT, R37, 1.175494350822287508e-38, PT ;  /* 0x008000002500780b */ /* 0x000fe40003f0e000 */
[----:B------:R-:W-:Y:S01]  /*6470*/  MOV R28, R16 ;  /* 0x00000010001c7202 */ /* 0x000fe20000000f00 */
[----:B------:R-:W2:Y:S01]  /*6480*/  S2R R19, SR_TID.X ;  /* 0x0000000000137919 */ /* 0x000ea20000002100 */
[----:B------:R-:W-:Y:S02]  /*6490*/  FSETP.GEU.AND P2, PT, R34, 1.175494350822287508e-38, PT ;  /* 0x008000002200780b */ /* 0x000fe40003f4e000 */
[----:B------:R-:W-:Y:S01]  /*64a0*/  MOV R26, R14 ;  /* 0x0000000e001a7202 */ /* 0x000fe20000000f00 */
[----:B------:R-:W3:Y:S01]  /*64b0*/  S2R R92, SR_CTAID.X ;  /* 0x00000000005c7919 */ /* 0x000ee20000002500 */
[----:B------:R-:W-:-:S02]  /*64c0*/  FSETP.GEU.AND P3, PT, R28, 1.175494350822287508e-38, PT ;  /* 0x008000001c00780b */ /* 0x000fc40003f6e000 */
[C---:B------:R-:W-:Y:S01]  /*64d0*/  FSETP.GT.AND P1, PT, |R26|.reuse, 8.50705917302346158658e+37, PT ;  /* 0x7e8000001a00780b */ /* 0x040fe20003f24200 */
[----:B------:R-:W4:Y:S01]  /*64e0*/  S2R R94, SR_CTAID.Y ;  /* 0x00000000005e7919 */ /* 0x000f220000002600 */
[----:B------:R-:W-:Y:S02]  /*64f0*/  FSETP.GEU.AND P4, PT, R26, 1.175494350822287508e-38, PT ;  /* 0x008000001a00780b */ /* 0x000fe40003f8e000 */
[----:B------:R-:W-:Y:S01]  /*6500*/  MOV R93, c[0x0][0x1c8] ;  /* 0x00007200005d7a02 */ /* 0x000fe20000000f00 */
[----:B------:R-:W-:Y:S03]  /*6510*/  BAR.SYNC.DEFER_BLOCKING 0x0 ;  /* 0x0000000000007b1d */ /* 0x000fe60000010000 */
[C---:B------:R-:W-:Y:S01]  /*6520*/  SHF.L.U32 R59, R93.reuse, 0x4, RZ ;  /* 0x000000045d3b7819 */ /* 0x040fe200000006ff */
[C---:B------:R-:W-:Y:S01]  /*6530*/  IMAD R63, R93.reuse, 0x12, RZ ;  /* 0x000000125d3f7824 */ /* 0x040fe200078e02ff */
[----:B0-----:R-:W-:Y:S01]  /*6540*/  SHF.R.U32.HI R2, RZ, 0x1, R96 ;  /* 0x00000001ff027819 */ /* 0x001fe20000011660 */
[----:B------:R-:W-:Y:S01]  /*6550*/  IMAD R67, R93, 0x14, RZ ;  /* 0x000000145d437824 */ /* 0x000fe200078e02ff */
[----:B------:R-:W-:Y:S01]  /*6560*/  SHF.L.U32 R15, R96, 0x2, RZ ;  /* 0x00000002600f7819 */ /* 0x000fe200000006ff */
[----:B------:R-:W-:Y:S01]  /*6570*/  @P1 FMUL R119, R119, 0.25 ;  /* 0x3e80000077771820 */ /* 0x000fe20000400000 */
[----:B-1----:R-:W-:Y:S01]  /*6580*/  SHF.L.U32 R0, R0, 0x3, RZ ;  /* 0x0000000300007819 */ /* 0x002fe200000006ff */
[----:B------:R-:W-:Y:S01]  /*6590*/  @P1 FMUL R118, R118, 0.25 ;  /* 0x3e80000076761820 */ /* 0x000fe20000400000 */
[----:B------:R-:W-:Y:S01]  /*65a0*/  LOP3.LUT R4, R2, 0x4, RZ, 0xc0, !PT ;  /* 0x0000000402047812 */ /* 0x000fe200078ec0ff */
[----:B------:R-:W-:Y:S01]  /*65b0*/  FMUL R2, R37, 8388608 ;  /* 0x4b00000025027820 */ /* 0x000fe20000400000 */
[----:B------:R-:W-:Y:S01]  /*65c0*/  LOP3.LUT R0, R0, 0x38, RZ, 0xc0, !PT ;  /* 0x0000003800007812 */ /* 0x000fe200078ec0ff */
[----:B------:R-:W-:Y:S01]  /*65d0*/  @P1 FMUL R183, R183, 0.25 ;  /* 0x3e800000b7b71820 */ /* 0x000fe20000400000 */
[----:B------:R-:W-:Y:S01]  /*65e0*/  LOP3.LUT R3, R15, 0x3c0, RZ, 0xc0, !PT ;  /* 0x000003c00f037812 */ /* 0x000fe200078ec0ff */
[----:B------:R-:W-:Y:S01]  /*65f0*/  @P1 FMUL R182, R182, 0.25 ;  /* 0x3e800000b6b61820 */ /* 0x000fe20000400000 */
[----:B--2---:R-:W-:Y:S01]  /*6600*/  LOP3.LUT R17, R19, 0xff, RZ, 0xc0, !PT ;  /* 0x000000ff13117812 */ /* 0x004fe200078ec0ff */
[----:B------:R-:W-:Y:S01]  /*6610*/  @P1 FMUL R171, R171, 0.25 ;  /* 0x3e800000abab1820 */ /* 0x000fe20000400000 */
[----:B------:R-:W-:Y:S01]  /*6620*/  IADD3 R0, R4, R0, R3 ;  /* 0x0000000004007210 */ /* 0x000fe20007ffe003 */
[----:B------:R-:W-:Y:S01]  /*6630*/  FMUL R3, R34, 8388608 ;  /* 0x4b00000022037820 */ /* 0x000fe20000400000 */
[----:B------:R-:W-:Y:S01]  /*6640*/  FSEL R58, R2, R37, !P0 ;  /* 0x00000025023a7208 */ /* 0x000fe20004000000 */
[----:B----4-:R-:W-:Y:S01]  /*6650*/  IMAD R4, R94, c[0x0][0x1c0], RZ ;  /* 0x000070005e047a24 */ /* 0x010fe200078e02ff */
[----:B---3--:R-:W-:Y:S01]  /*6660*/  LEA R92, R92, R17, 0x8 ;  /* 0x000000115c5c7211 */ /* 0x008fe200078e40ff */
[----:B------:R-:W-:Y:S01]  /*6670*/  @P1 FMUL R170, R170, 0.25 ;  /* 0x3e800000aaaa1820 */ /* 0x000fe20000400000 */
[----:B------:R-:W-:Y:S01]  /*6680*/  SHF.L.U32 R11, R96, 0x9, RZ ;  /* 0x00000009600b7819 */ /* 0x000fe200000006ff */
[----:B------:R-:W-:Y:S01]  /*6690*/  @P1 FMUL R155, R155, 0.25 ;  /* 0x3e8000009b9b1820 */ /* 0x000fe20000400000 */
[----:B------:R-:W-:Y:S01]  /*66a0*/  IADD3 R2, R58, -0x3f3504f3, RZ ;  /* 0xc0cafb0d3a027810 */ /* 0x000fe20007ffe0ff */
[----:B------:R-:W-:Y:S01]  /*66b0*/  IMAD R5, R92, c[0x0][0x1c4], RZ ;  /* 0x000071005c057a24 */ /* 0x000fe200078e02ff */
[----:B------:R-:W-:Y:S01]  /*66c0*/  FSEL R60, R3, R34, !P2 ;  /* 0x00000022033c7208 */ /* 0x000fe20005000000 */
[----:B------:R-:W-:Y:S01]  /*66d0*/  FMUL R3, R28, 8388608 ;  /* 0x4b0000001c037820 */ /* 0x000fe20000400000 */
[----:B------:R-:W-:Y:S01]  /*66e0*/  SHF.L.U32 R22, R96, 0x5, RZ ;  /* 0x0000000560167819 */ /* 0x000fe200000006ff */
[----:B------:R-:W-:Y:S01]  /*66f0*/  @P1 FMUL R154, R154, 0.25 ;  /* 0x3e8000009a9a1820 */ /* 0x000fe20000400000 */
[----:B------:R-:W-:Y:S01]  /*6700*/  LOP3.LUT R11, R11, 0x3000, RZ, 0xc0, !PT ;  /* 0x000030000b0b7812 */ /* 0x000fe200078ec0ff */
[C---:B------:R-:W-:Y:S01]  /*6710*/  IMAD R71, R93.reuse, 0x16, RZ ;  /* 0x000000165d477824 */ /* 0x040fe200078e02ff */
[----:B------:R-:W-:Y:S01]  /*6720*/  LOP3.LUT R7, R2, 0xff800000, RZ, 0xc0, !PT ;  /* 0xff80000002077812 */ /* 0x000fe200078ec0ff */
[----:B------:R-:W-:Y:S01]  /*6730*/  IMAD R75, R93, 0x18, RZ ;  /* 0x000000185d4b7824 */ /* 0x000fe200078e02ff */
[----:B------:R-:W-:Y:S01]  /*6740*/  LOP3.LUT R11, R11, 0x60, R22, 0xf8, !PT ;  /* 0x000000600b0b7812 */ /* 0x000fe200078ef816 */
[----:B------:R-:W-:Y:S01]  /*6750*/  IMAD.HI R22, R5, 0x2, RZ ;  /* 0x0000000205167827 */ /* 0x000fe200078e02ff */
[----:B------:R-:W-:Y:S01]  /*6760*/  IADD3 R2, R60, -0x3f3504f3, RZ ;  /* 0xc0cafb0d3c027810 */ /* 0x000fe20007ffe0ff */
[----:B------:R-:W0:Y:S01]  /*6770*/  I2F R12, R7 ;  /* 0x00000007000c7306 */ /* 0x000e220000201400 */
[----:B------:R-:W-:Y:S01]  /*6780*/  FSEL R57, R3, R28, !P3 ;  /* 0x0000001c03397208 */ /* 0x000fe20005800000 */
[C---:B------:R-:W-:Y:S01]  /*6790*/  FMUL R3, R26.reuse, 8388608 ;  /* 0x4b0000001a037820 */ /* 0x040fe20000400000 */
[----:B------:R-:W-:Y:S01]  /*67a0*/  SHF.L.U32 R20, R5, 0x1, RZ ;  /* 0x0000000105147819 */ /* 0x000fe200000006ff */
[C---:B------:R-:W-:Y:S01]  /*67b0*/  IMAD R79, R93.reuse, 0x1a, RZ ;  /* 0x0000001a5d4f7824 */ /* 0x040fe200078e02ff */
[----:B------:R-:W-:Y:S01]  /*67c0*/  FSEL R5, RZ, -23, P0 ;  /* 0xc1b80000ff057808 */ /* 0x000fe20000000000 */
[C---:B------:R-:W-:Y:S01]  /*67d0*/  IMAD R83, R93.reuse, 0x1c, RZ ;  /* 0x0000001c5d537824 */ /* 0x040fe200078e02ff */
[----:B------:R-:W-:Y:S01]  /*67e0*/  FSETP.GEU.AND P0, PT, |R26|, 1.175494350822287508e-38, PT ;  /* 0x008000001a00780b */ /* 0x000fe20003f0e200 */
[C---:B------:R-:W-:Y:S01]  /*67f0*/  IMAD R87, R93.reuse, 0x1e, RZ ;  /* 0x0000001e5d577824 */ /* 0x040fe200078e02ff */
[----:B------:R-:W-:Y:S01]  /*6800*/  LOP3.LUT R13, R2, 0xff800000, RZ, 0xc0, !PT ;  /* 0xff800000020d7812 */ /* 0x000fe200078ec0ff */
[----:B------:R-:W-:Y:S01]  /*6810*/  IMAD R95, R93, 0x22, RZ ;  /* 0x000000225d5f7824 */ /* 0x000fe200078e02ff */
[----:B------:R-:W-:Y:S01]  /*6820*/  IADD3 R2, R57, -0x3f3504f3, RZ ;  /* 0xc0cafb0d39027810 */ /* 0x000fe20007ffe0ff */
[----:B------:R-:W-:Y:S01]  /*6830*/  IMAD R97, R93, 0x24, RZ ;  /* 0x000000245d617824 */ /* 0x000fe200078e02ff */
[----:B------:R-:W-:Y:S01]  /*6840*/  LOP3.LUT R15, R15, 0x70, RZ, 0xc0, !PT ;  /* 0x000000700f0f7812 */ /* 0x000fe200078ec0ff */
[----:B------:R-:W1:Y:S01]  /*6850*/  I2F R14, R13 ;  /* 0x0000000d000e7306 */ /* 0x000e620000201400 */
[----:B------:R-:W-:Y:S01]  /*6860*/  LOP3.LUT R19, R19, 0xe0, RZ, 0xc0, !PT ;  /* 0x000000e013137812 */ /* 0x000fe200078ec0ff */
[----:B0-----:R-:W-:Y:S01]  /*6870*/  FFMA.FTZ R5, R12, 1.1920928955078125e-07, R5 ;  /* 0x340000000c057823 */ /* 0x001fe20000010005 */
[----:B------:R-:W-:Y:S01]  /*6880*/  FSEL R62, R3, R26, !P4 ;  /* 0x0000001a033e7208 */ /* 0x000fe20006000000 */
[----:B------:R-:W-:Y:S01]  /*6890*/  @P1 FMUL R26, R26, 0.25 ;  /* 0x3e8000001a1a1820 */ /* 0x000fe20000400000 */
[----:B------:R-:W-:Y:S01]  /*68a0*/  LOP3.LUT R16, R2, 0xff800000, RZ, 0xc0, !PT ;  /* 0xff80000002107812 */ /* 0x000fe200078ec0ff */
[----:B------:R-:W-:Y:S01]  /*68b0*/  @!P0 FMUL R119, R119, 16777216 ;  /* 0x4b80000077778820 */ /* 0x000fe20000400000 */
[----:B------:R-:W-:Y:S01]  /*68c0*/  LEA R24, R19, R15, 0x3 ;  /* 0x0000000f13187211 */ /* 0x000fe200078e18ff */
[----:B------:R-:W-:Y:S01]  /*68d0*/  @!P0 FMUL R26, R26, 16777216 ;  /* 0x4b8000001a1a8820 */ /* 0x000fe20000400000 */
[----:B------:R-:W-:Y:S01]  /*68e0*/  IADD3 R2, R62, -0x3f3504f3, RZ ;  /* 0xc0cafb0d3e027810 */ /* 0x000fe20007ffe0ff */
[----:B------:R-:W-:Y:S01]  /*68f0*/  @!P0 FMUL R118, R118, 16777216 ;  /* 0x4b80000076768820 */ /* 0x000fe20000400000 */
[----:B------:R-:W-:Y:S01]  /*6900*/  SHF.L.U32 R3, R4, 0x1, RZ ;  /* 0x0000000104037819 */ /* 0x000fe200000006ff */
[----:B------:R-:W0:Y:S01]  /*6910*/  MUFU.RCP R12, R26 ;  /* 0x0000001a000c7308 */ /* 0x000e220000001000 */
[----:B------:R-:W-:Y:S01]  /*6920*/  SHF.L.U32 R15, R96, 0xb, RZ ;  /* 0x0000000b600f7819 */ /* 0x000fe200000006ff */
[----:B------:R-:W-:Y:S01]  /*6930*/  @!P0 FMUL R183, R183, 16777216 ;  /* 0x4b800000b7b78820 */ /* 0x000fe20000400000 */
[----:B------:R-:W-:Y:S01]  /*6940*/  LOP3.LUT R56, R11, R24, RZ, 0x3c, !PT ;  /* 0x000000180b387212 */ /* 0x000fe200078e3cff */
[----:B------:R-:W-:Y:S01]  /*6950*/  @!P0 FMUL R182, R182, 16777216 ;  /* 0x4b800000b6b68820 */ /* 0x000fe20000400000 */
[----:B------:R-:W-:Y:S01]  /*6960*/  LOP3.LUT R19, R2, 0xff800000, RZ, 0xc0, !PT ;  /* 0xff80000002137812 */ /* 0x000fe200078ec0ff */
[----:B------:R-:W-:Y:S01]  /*6970*/  @!P0 FMUL R171, R171, 16777216 ;  /* 0x4b800000abab8820 */ /* 0x000fe20000400000 */
[----:B------:R-:W-:Y:S01]  /*6980*/  FSEL R11, RZ, -23, P2 ;  /* 0xc1b80000ff0b7808 */ /* 0x000fe20001000000 */
[----:B------:R-:W-:Y:S01]  /*6990*/  @!P0 FMUL R170, R170, 16777216 ;  /* 0x4b800000aaaa8820 */ /* 0x000fe20000400000 */
[----:B------:R-:W-:Y:S01]  /*69a0*/  IADD3 R2, P5, P6, R20, c[0x0][0x178], R3 ;  /* 0x00005e0014027a10 */ /* 0x000fe20007ebe003 */
[----:B------:R-:W-:Y:S01]  /*69b0*/  IMAD.HI R3, R4, 0x2, RZ ;  /* 0x0000000204037827 */ /* 0x000fe200078e02ff */
[----:B------:R-:W-:Y:S01]  /*69c0*/  FSETP.GT.AND P2, PT, |R28|, 8.50705917302346158658e+37, PT ;  /* 0x7e8000001c00780b */ /* 0x000fe20003f44200 */
[----:B------:R-:W2:Y:S01]  /*69d0*/  I2F R20, R19 ;  /* 0x0000001300147306 */ /* 0x000ea20000201400 */
[----:B------:R-:W-:Y:S01]  /*69e0*/  LOP3.LUT R4, R15, 0x3000, RZ, 0xc0, !PT ;  /* 0x000030000f047812 */ /* 0x000fe200078ec0ff */
[----:B------:R-:W-:Y:S01]  /*69f0*/  @!P0 FMUL R155, R155, 16777216 ;  /* 0x4b8000009b9b8820 */ /* 0x000fe20000400000 */
[----:B------:R-:W-:Y:S01]  /*6a00*/  FSEL R15, RZ, -23, P3 ;  /* 0xc1b80000ff0f7808 */ /* 0x000fe20001800000 */
[----:B------:R-:W-:Y:S01]  /*6a10*/  @!P0 FMUL R154, R154, 16777216 ;  /* 0x4b8000009a9a8820 */ /* 0x000fe20000400000 */
[----:B------:R-:W-:Y:S01]  /*6a20*/  FSETP.GEU.AND P3, PT, |R28|, 1.175494350822287508e-38, PT ;  /* 0x008000001c00780b */ /* 0x000fe20003f6e200 */
[----:B-1----:R-:W-:Y:S01]  /*6a30*/  FFMA.FTZ R11, R14, 1.1920928955078125e-07, R11 ;  /* 0x340000000e0b7823 */ /* 0x002fe2000001000b */
[----:B------:R-:W-:Y:S01]  /*6a40*/  LEA R4, R17, R4, 0x4 ;  /* 0x0000000411047211 */ /* 0x000fe200078e20ff */
[----:B------:R1:W3:Y:S01]  /*6a50*/  I2F R18, R16 ;  /* 0x0000001000127306 */ /* 0x0002e20000201400 */
[----:B------:R-:W-:Y:S01]  /*6a60*/  FSEL R17, RZ, -23, P4 ;  /* 0xc1b80000ff117808 */ /* 0x000fe20002000000 */
[----:B0-----:R-:W-:Y:S01]  /*6a70*/  FMUL R14, R12, R119 ;  /* 0x000000770c0e7220 */ /* 0x001fe20000400000 */
[----:B------:R-:W-:Y:S01]  /*6a80*/  FSETP.GT.AND P0, PT, |R34|, 8.50705917302346158658e+37, PT ;  /* 0x7e8000002200780b */ /* 0x000fe20003f04200 */
[----:B------:R-:W-:Y:S01]  /*6a90*/  @P2 FMUL R28, R28, 0.25 ;  /* 0x3e8000001c1c2820 */ /* 0x000fe20000400000 */
[----:B------:R-:W-:Y:S01]  /*6aa0*/  IADD3.X R3, R22, c[0x0][0x17c], R3, P5, P6 ;  /* 0x00005f0016037a10 */ /* 0x000fe20002fec403 */
[----:B------:R-:W-:Y:S01]  /*6ab0*/  FMUL R22, R12, R183 ;  /* 0x000000b70c167220 */ /* 0x000fe20000400000 */
[----:B------:R-:W-:Y:S01]  /*6ac0*/  FSETP.GEU.AND P4, PT, |R34|, 1.175494350822287508e-38, PT ;  /* 0x008000002200780b */ /* 0x000fe20003f8e200 */
[----:B--2---:R-:W-:Y:S01]  /*6ad0*/  FFMA.FTZ R20, R20, 1.1920928955078125e-07, R17 ;  /* 0x3400000014147823 */ /* 0x004fe20000010011 */
[----:B------:R-:W-:Y:S01]  /*6ae0*/  FSETP.GT.AND P1, PT, |R37|, 8.50705917302346158658e+37, PT ;  /* 0x7e8000002500780b */ /* 0x000fe20003f24200 */
[----:B------:R-:W-:Y:S01]  /*6af0*/  @!P3 FMUL R28, R28, 16777216 ;  /* 0x4b8000001c1cb820 */ /* 0x000fe20000400000 */
[----:B------:R-:W-:Y:S01]  /*6b00*/  IADD3 R7, R58, -R7, RZ ;  /* 0x800000073a077210 */ /* 0x000fe20007ffe0ff */
[----:B------:R-:W-:Y:S01]  /*6b10*/  FMUL R17, R12, R118 ;  /* 0x000000760c117220 */ /* 0x000fe20000400000 */
[----:B------:R-:W-:Y:S01]  /*6b20*/  IADD3 R13, R60, -R13, RZ ;  /* 0x8000000d3c0d7210 */ /* 0x000fe20007ffe0ff */
[C---:B------:R-:W-:Y:S01]  /*6b30*/  FMUL R23, R12.reuse, R182 ;  /* 0x000000b60c177220 */ /* 0x040fe20000400000 */
[C---:B-1----:R-:W-:Y:S01]  /*6b40*/  IADD3 R16, R57.reuse, -R16, RZ ;  /* 0x8000001039107210 */ /* 0x042fe20007ffe0ff */
[----:B------:R-:W-:Y:S01]  /*6b50*/  FMUL R26, R12, R171 ;  /* 0x000000ab0c1a7220 */ /* 0x000fe20000400000 */
[----:B------:R-:W-:Y:S01]  /*6b60*/  IADD3 R19, R62, -R19, RZ ;  /* 0x800000133e137210 */ /* 0x000fe20007ffe0ff */
[C---:B------:R-:W-:Y:S01]  /*6b70*/  FMUL R27, R12.reuse, R170 ;  /* 0x000000aa0c1b7220 */ /* 0x040fe20000400000 */
[----:B------:R-:W-:Y:S01]  /*6b80*/  ISETP.GE.U32.AND P5, PT, R57, 0x7f800000, PT ;  /* 0x7f8000003900780c */ /* 0x000fe20003fa6070 */
[C---:B------:R-:W-:Y:S01]  /*6b90*/  FMUL R30, R12.reuse, R155 ;  /* 0x0000009b0c1e7220 */ /* 0x040fe20000400000 */
[CC--:B------:R-:W-:Y:S01]  /*6ba0*/  LEA R61, R93.reuse, R93.reuse, 0x4 ;  /* 0x0000005d5d3d7211 */ /* 0x0c0fe200078e20ff */
[----:B------:R-:W-:Y:S01]  /*6bb0*/  FMUL R31, R12, R154 ;  /* 0x0000009a0c1f7220 */ /* 0x000fe20000400000 */
[----:B------:R-:W-:Y:S01]  /*6bc0*/  LEA R91, R93, -R93, 0x5 ;  /* 0x8000005d5d5b7211 */ /* 0x000fe200078e28ff */
[----:B------:R-:W0:Y:S01]  /*6bd0*/  MUFU.RCP R12, R28 ;  /* 0x0000001c000c7308 */ /* 0x000e220000001000 */
[----:B------:R-:W-:Y:S01]  /*6be0*/  @P2 FMUL R117, R117, 0.25 ;  /* 0x3e80000075752820 */ /* 0x000fe20000400000 */
[----:B------:R-:W-:Y:S01]  /*6bf0*/  SHF.L.U32 R96, R96, 0x1, RZ ;  /* 0x0000000160607819 */ /* 0x000fe200000006ff */
[----:B------:R-:W-:-:S02]  /*6c00*/  @P2 FMUL R116, R116, 0.25 ;  /* 0x3e80000074742820 */ /* 0x000fc40000400000 */
[----:B------:R-:W-:Y:S02]  /*6c10*/  @P2 FMUL R181, R181, 0.25 ;  /* 0x3e800000b5b52820 */ /* 0x000fe40000400000 */
[----:B------:R-:W-:Y:S02]  /*6c20*/  @P2 FMUL R180, R180, 0.25 ;  /* 0x3e800000b4b42820 */ /* 0x000fe40000400000 */
[----:B------:R-:W-:Y:S02]  /*6c30*/  @P2 FMUL R169, R169, 0.25 ;  /* 0x3e800000a9a92820 */ /* 0x000fe40000400000 */
[----:B------:R-:W-:Y:S02]  /*6c40*/  @P2 FMUL R168, R168, 0.25 ;  /* 0x3e800000a8a82820 */ /* 0x000fe40000400000 */
[----:B------:R-:W-:Y:S02]  /*6c50*/  @P2 FMUL R153, R153, 0.25 ;  /* 0x3e80000099992820 */ /* 0x000fe40000400000 */
[----:B------:R-:W-:Y:S01]  /*6c60*/  @P2 FMUL R152, R152, 0.25 ;  /* 0x3e80000098982820 */ /* 0x000fe20000400000 */
[----:B------:R-:W-:Y:S01]  /*6c70*/  FSETP.GEU.AND P2, PT, |R37|, 1.175494350822287508e-38, PT ;  /* 0x008000002500780b */ /* 0x000fe20003f4e200 */
[----:B------:R-:W-:-:S02]  /*6c80*/  @P0 FMUL R34, R34, 0.25 ;  /* 0x3e80000022220820 */ /* 0x000fc40000400000 */
[----:B------:R-:W-:Y:S02]  /*6c90*/  @!P3 FMUL R117, R117, 16777216 ;  /* 0x4b8000007575b820 */ /* 0x000fe40000400000 */
[----:B------:R-:W-:Y:S02]  /*6ca0*/  @!P3 FMUL R116, R116, 16777216 ;  /* 0x4b8000007474b820 */ /* 0x000fe40000400000 */
[----:B------:R-:W-:Y:S02]  /*6cb0*/  @!P3 FMUL R181, R181, 16777216 ;  /* 0x4b800000b5b5b820 */ /* 0x000fe40000400000 */
[----:B------:R-:W-:Y:S02]  /*6cc0*/  @!P3 FMUL R180, R180, 16777216 ;  /* 0x4b800000b4b4b820 */ /* 0x000fe40000400000 */
[----:B------:R-:W-:Y:S02]  /*6cd0*/  @!P3 FMUL R169, R169, 16777216 ;  /* 0x4b800000a9a9b820 */ /* 0x000fe40000400000 */
[----:B------:R-:W-:-:S02]  /*6ce0*/  @!P3 FMUL R168, R168, 16777216 ;  /* 0x4b800000a8a8b820 */ /* 0x000fc40000400000 */
[----:B------:R-:W-:Y:S02]  /*6cf0*/  @!P3 FMUL R153, R153, 16777216 ;  /* 0x4b8000009999b820 */ /* 0x000fe40000400000 */
[----:B------:R-:W-:Y:S01]  /*6d00*/  @!P3 FMUL R152, R152, 16777216 ;  /* 0x4b8000009898b820 */ /* 0x000fe20000400000 */
[----:B------:R-:W-:Y:S01]  /*6d10*/  FSETP.NEU.AND P3, PT, R58, RZ, PT ;  /* 0x000000ff3a00720b */ /* 0x000fe20003f6d000 */
[----:B------:R-:W-:Y:S02]  /*6d20*/  @!P4 FMUL R34, R34, 16777216 ;  /* 0x4b8000002222c820 */ /* 0x000fe40000400000 */
[----:B---3--:R-:W-:Y:S02]  /*6d30*/  FFMA.FTZ R15, R18, 1.1920928955078125e-07, R15 ;  /* 0x34000000120f7823 */ /* 0x008fe4000001000f */
[C---:B0-----:R-:W-:Y:S02]  /*6d40*/  FMUL R18, R12.reuse, R117 ;  /* 0x000000750c127220 */ /* 0x041fe40000400000 */
[----:B------:R-:W-:-:S02]  /*6d50*/  FMUL R21, R12, R116 ;  /* 0x000000740c157220 */ /* 0x000fc40000400000 */
[C---:B------:R-:W-:Y:S02]  /*6d60*/  FMUL R24, R12.reuse, R181 ;  /* 0x000000b50c187220 */ /* 0x040fe40000400000 */
[C---:B------:R-:W-:Y:S02]  /*6d70*/  FMUL R25, R12.reuse, R180 ;  /* 0x000000b40c197220 */ /* 0x040fe40000400000 */
[C---:B------:R-:W-:Y:S02]  /*6d80*/  FMUL R28, R12.reuse, R169 ;  /* 0x000000a90c1c7220 */ /* 0x040fe40000400000 */
[C---:B------:R-:W-:Y:S02]  /*6d90*/  FMUL R29, R12.reuse, R168 ;  /* 0x000000a80c1d7220 */ /* 0x040fe40000400000 */
[C---:B------:R-:W-:Y:S02]  /*6da0*/  FMUL R32, R12.reuse, R153 ;  /* 0x000000990c207220 */ /* 0x040fe40000400000 */
[----:B------:R-:W-:-:S02]  /*6db0*/  FMUL R33, R12, R152 ;  /* 0x000000980c217220 */ /* 0x000fc40000400000 */
[----:B------:R-:W0:Y:S01]  /*6dc0*/  MUFU.RCP R12, R34 ;  /* 0x00000022000c7308 */ /* 0x000e220000001000 */
[----:B------:R-:W-:Y:S02]  /*6dd0*/  @P0 FMUL R187, R187, 0.25 ;  /* 0x3e800000bbbb0820 */ /* 0x000fe40000400000 */
[----:B------:R-:W-:Y:S01]  /*6de0*/  @P0 FMUL R186, R186, 0.25 ;  /* 0x3e800000baba0820 */ /* 0x000fe20000400000 */
[----:B------:R-:W-:Y:S01]  /*6df0*/  F2FP.PACK_AB R32, R32, R33 ;  /* 0x000000212020723e */ /* 0x000fe200000000ff */
[----:B------:R-:W-:Y:S01]  /*6e00*/  @P0 FMUL R179, R179, 0.25 ;  /* 0x3e800000b3b30820 */ /* 0x000fe20000400000 */
[----:B------:R-:W-:Y:S01]  /*6e10*/  F2FP.PACK_AB R33, R28, R29 ;  /* 0x0000001d1c21723e */ /* 0x000fe200000000ff */
[----:B------:R-:W-:Y:S02]  /*6e20*/  @P0 FMUL R178, R178, 0.25 ;  /* 0x3e800000b2b20820 */ /* 0x000fe40000400000 */
[----:B------:R-:W-:Y:S02]  /*6e30*/  @P0 FMUL R167, R167, 0.25 ;  /* 0x3e800000a7a70820 */ /* 0x000fe40000400000 */
[----:B------:R-:W-:-:S02]  /*6e40*/  @P0 FMUL R166, R166, 0.25 ;  /* 0x3e800000a6a60820 */ /* 0x000fc40000400000 */
[----:B------:R-:W-:Y:S02]  /*6e50*/  @P0 FMUL R151, R151, 0.25 ;  /* 0x3e80000097970820 */ /* 0x000fe40000400000 */
[----:B------:R-:W-:Y:S01]  /*6e60*/  @P0 FMUL R150, R150, 0.25 ;  /* 0x3e80000096960820 */ /* 0x000fe20000400000 */
[----:B------:R-:W-:Y:S01]  /*6e70*/  ISETP.GE.U32.AND P0, PT, R58, 0x7f800000, PT ;  /* 0x7f8000003a00780c */ /* 0x000fe20003f06070 */
[----:B------:R-:W-:Y:S02]  /*6e80*/  @P1 FMUL R37, R37, 0.25 ;  /* 0x3e80000025251820 */ /* 0x000fe40000400000 */
[----:B------:R-:W-:Y:S02]  /*6e90*/  @!P4 FMUL R187, R187, 16777216 ;  /* 0x4b800000bbbbc820 */ /* 0x000fe40000400000 */
[----:B------:R-:W-:Y:S02]  /*6ea0*/  @!P4 FMUL R186, R186, 16777216 ;  /* 0x4b800000babac820 */ /* 0x000fe40000400000 */
[----:B------:R-:W-:-:S02]  /*6eb0*/  @!P4 FMUL R179, R179, 16777216 ;  /* 0x4b800000b3b3c820 */ /* 0x000fc40000400000 */
[----:B------:R-:W-:Y:S02]  /*6ec0*/  @!P4 FMUL R178, R178, 16777216 ;  /* 0x4b800000b2b2c820 */ /* 0x000fe40000400000 */
[----:B------:R-:W-:Y:S02]  /*6ed0*/  @!P4 FMUL R167, R167, 16777216 ;  /* 0x4b800000a7a7c820 */ /* 0x000fe40000400000 */
[----:B------:R-:W-:Y:S02]  /*6ee0*/  @!P4 FMUL R166, R166, 16777216 ;  /* 0x4b800000a6a6c820 */ /* 0x000fe40000400000 */
[----:B------:R-:W-:Y:S02]  /*6ef0*/  @!P4 FMUL R151, R151, 16777216 ;  /* 0x4b8000009797c820 */ /* 0x000fe40000400000 */
[----:B------:R-:W-:Y:S01]  /*6f00*/  @!P4 FMUL R150, R150, 16777216 ;  /* 0x4b8000009696c820 */ /* 0x000fe20000400000 */
[----:B------:R-:W-:Y:S01]  /*6f10*/  ISETP.GE.U32.AND P4, PT, R62, 0x7f800000, PT ;  /* 0x7f8000003e00780c */ /* 0x000fe20003f86070 */
[----:B------:R-:W-:-:S02]  /*6f20*/  @!P2 FMUL R37, R37, 16777216 ;  /* 0x4b8000002525a820 */ /* 0x000fc40000400000 */
[C---:B0-----:R-:W-:Y:S02]  /*6f30*/  FMUL R34, R12.reuse, R187 ;  /* 0x000000bb0c227220 */ /* 0x041fe40000400000 */
[C---:B------:R-:W-:Y:S02]  /*6f40*/  FMUL R35, R12.reuse, R186 ;  /* 0x000000ba0c237220 */ /* 0x040fe40000400000 */
[C---:B------:R-:W-:Y:S02]  /*6f50*/  FMUL R38, R12.reuse, R179 ;  /* 0x000000b30c267220 */ /* 0x040fe40000400000 */
[----:B------:R-:W-:Y:S01]  /*6f60*/  FMUL R39, R12, R178 ;  /* 0x000000b20c277220 */ /* 0x000fe20000400000 */
[----:B------:R-:W-:Y:S01]  /*6f70*/  F2FP.PACK_AB R55, R34, R35 ;  /* 0x000000232237723e */ /* 0x000fe200000000ff */
[----:B------:R-:W-:Y:S01]  /*6f80*/  FMUL R42, R12, R167 ;  /* 0x000000a70c2a7220 */ /* 0x000fe20000400000 */
[----:B------:R-:W-:Y:S01]  /*6f90*/  F2FP.PACK_AB R35, R18, R21 ;  /* 0x000000151223723e */ /* 0x000fe200000000ff */
[C---:B------:R-:W-:Y:S01]  /*6fa0*/  FMUL R43, R12.reuse, R166 ;  /* 0x000000a60c2b7220 */ /* 0x040fe20000400000 */
[----:B------:R-:W-:Y:S01]  /*6fb0*/  MOV R18, 0x3dc6b27f ;  /* 0x3dc6b27f00127802 */ /* 0x000fe20000000f00 */
[----:B------:R-:W-:Y:S01]  /*6fc0*/  FMUL R46, R12, R151 ;  /* 0x000000970c2e7220 */ /* 0x000fe20000400000 */
[----:B------:R-:W-:Y:S01]  /*6fd0*/  F2FP.PACK_AB R34, R24, R25 ;  /* 0x000000191822723e */ /* 0x000fe200000000ff */
[----:B------:R-:W-:Y:S01]  /*6fe0*/  FMUL R47, R12, R150 ;  /* 0x000000960c2f7220 */ /* 0x000fe20000400000 */
[----:B------:R-:W-:Y:S01]  /*6ff0*/  F2FP.PACK_AB R25, R26, R27 ;  /* 0x0000001b1a19723e */ /* 0x000fe200000000ff */
[----:B------:R-:W0:Y:S01]  /*7000*/  MUFU.RCP R12, R37 ;  /* 0x00000025000c7308 */ /* 0x000e220000001000 */
[----:B------:R-:W-:Y:S01]  /*7010*/  @P1 FMUL R185, R185, 0.25 ;  /* 0x3e800000b9b91820 */ /* 0x000fe20000400000 */
[----:B------:R-:W-:Y:S01]  /*7020*/  F2FP.PACK_AB R27, R14, R17 ;  /* 0x000000110e1b723e */ /* 0x000fe200000000ff */
        /* <DEDUP_REMOVED lines=11> */
[----:B------:R-:W-:Y:S01]  /*70e0*/  STS.128 [R56+0x80], R52 ;  /* 0x0000803438007388 */ /* 0x000fe20000000c00 */
[----:B------:R-:W-:Y:S01]  /*70f0*/  @P1 FMUL R148, R148, 0.25 ;  /* 0x3e80000094941820 */ /* 0x000fe20000400000 */
[----:B------:R-:W-:Y:S01]  /*7100*/  ISETP.GE.U32.AND P1, PT, R60, 0x7f800000, PT ;  /* 0x7f8000003c00780c */ /* 0x000fe20003f26070 */
[----:B------:R-:W-:Y:S01]  /*7110*/  @!P2 FMUL R185, R185, 16777216 ;  /* 0x4b800000b9b9a820 */ /* 0x000fe20000400000 */
[----:B------:R-:W-:Y:S01]  /*7120*/  STS.128 [R56+0x800], R32 ;  /* 0x0008002038007388 */ /* 0x000fe20000000c00 */
[----:B------:R-:W-:Y:S01]  /*7130*/  @!P2 FMUL R184, R184, 16777216 ;  /* 0x4b800000b8b8a820 */ /* 0x000fe20000400000 */
[----:B------:R-:W-:Y:S01]  /*7140*/  LEA R21, R93, -R93, 0x3 ;  /* 0x8000005d5d157211 */ /* 0x000fe200078e18ff */
[----:B------:R-:W-:Y:S01]  /*7150*/  @!P2 FMUL R177, R177, 16777216 ;  /* 0x4b800000b1b1a820 */ /* 0x000fe20000400000 */
[----:B------:R1:W-:Y:S01]  /*7160*/  STS.128 [R56+0x880], R24 ;  /* 0x0008801838007388 */ /* 0x0003e20000000c00 */
[----:B------:R-:W-:Y:S01]  /*7170*/  @!P2 FMUL R176, R176, 16777216 ;  /* 0x4b800000b0b0a820 */ /* 0x000fe20000400000 */
[----:B------:R-:W-:Y:S01]  /*7180*/  SHF.L.U32 R23, R93, 0x3, RZ ;  /* 0x000000035d177819 */ /* 0x000fe200000006ff */
[----:B------:R-:W-:-:S02]  /*7190*/  @!P2 FMUL R165, R165, 16777216 ;  /* 0x4b800000a5a5a820 */ /* 0x000fc40000400000 */
[----:B------:R-:W-:Y:S02]  /*71a0*/  @!P2 FMUL R164, R164, 16777216 ;  /* 0x4b800000a4a4a820 */ /* 0x000fe40000400000 */
[----:B------:R-:W-:Y:S02]  /*71b0*/  @!P2 FMUL R149, R149, 16777216 ;  /* 0x4b8000009595a820 */ /* 0x000fe40000400000 */
[----:B------:R-:W-:Y:S01]  /*71c0*/  @!P2 FMUL R148, R148, 16777216 ;  /* 0x4b8000009494a820 */ /* 0x000fe20000400000 */
[----:B------:R-:W-:Y:S01]  /*71d0*/  FSETP.NEU.AND P2, PT, R60, RZ, PT ;  /* 0x000000ff3c00720b */ /* 0x000fe20003f4d000 */
[----:B------:R-:W-:Y:S02]  /*71e0*/  FADD R7, R7, -1 ;  /* 0xbf80000007077421 */ /* 0x000fe40000000000 */
[C---:B0-----:R-:W-:Y:S02]  /*71f0*/  FMUL R36, R12.reuse, R185 ;  /* 0x000000b90c247220 */ /* 0x041fe40000400000 */
[C---:B------:R-:W-:Y:S01]  /*7200*/  FMUL R37, R12.reuse, R184 ;  /* 0x000000b80c257220 */ /* 0x040fe20000400000 */
[----:B-1----:R-:W-:Y:S01]  /*7210*/  LEA R25, R93, R93, 0x3 ;  /* 0x0000005d5d197211 */ /* 0x002fe200078e18ff */
[----:B------:R-:W-:Y:S01]  /*7220*/  FMUL R48, R12, R149 ;  /* 0x000000950c307220 */ /* 0x000fe20000400000 */
[----:B------:R-:W-:Y:S01]  /*7230*/  LOP3.LUT R24, R4, 0x60, RZ, 0x3c, !PT ;  /* 0x0000006004187812 */ /* 0x000fe200078e3cff */
[----:B------:R-:W-:Y:S01]  /*7240*/  FMUL R49, R12, R148 ;  /* 0x000000940c317220 */ /* 0x000fe20000400000 */
[----:B------:R-:W-:Y:S01]  /*7250*/  F2FP.PACK_AB R51, R36, R37 ;  /* 0x000000252433723e */ /* 0x000fe200000000ff */
[----:B------:R-:W-:-:S02]  /*7260*/  FMUL R44, R12, R165 ;  /* 0x000000a50c2c7220 */ /* 0x000fc40000400000 */
[----:B------:R-:W-:Y:S01]  /*7270*/  FMUL R45, R12, R164 ;  /* 0x000000a40c2d7220 */ /* 0x000fe20000400000 */
[----:B------:R-:W-:Y:S01]  /*7280*/  F2FP.PACK_AB R48, R48, R49 ;  /* 0x000000313030723e */ /* 0x000fe200000000ff */
[C---:B------:R-:W-:Y:S02]  /*7290*/  FMUL R40, R12.reuse, R177 ;  /* 0x000000b10c287220 */ /* 0x040fe40000400000 */
[----:B------:R-:W-:Y:S01]  /*72a0*/  FMUL R41, R12, R176 ;  /* 0x000000b00c297220 */ /* 0x000fe20000400000 */
[----:B------:R-:W-:Y:S01]  /*72b0*/  F2FP.PACK_AB R49, R44, R45 ;  /* 0x0000002d2c31723e */ /* 0x000fe200000000ff */
[----:B------:R-:W-:Y:S02]  /*72c0*/  FFMA.FTZ R12, R7, R18, -0.16845393180847167969 ;  /* 0xbe2c7f30070c7423 */ /* 0x000fe40000010012 */
[----:B------:R-:W-:Y:S01]  /*72d0*/  FADD R13, R13, -1 ;  /* 0xbf8000000d0d7421 */ /* 0x000fe20000000000 */
[----:B------:R-:W-:Y:S01]  /*72e0*/  F2FP.PACK_AB R50, R40, R41 ;  /* 0x000000292832723e */ /* 0x000fe200000000ff */
[----:B------:R-:W-:-:S02]  /*72f0*/  FFMA.FTZ R12, R7, R12, 0.1716887056827545166 ;  /* 0x3e2fcf2a070c7423 */ /* 0x000fc4000001000c */
[----:B------:R-:W-:Y:S02]  /*7300*/  FADD R16, R16, -1 ;  /* 0xbf80000010107421 */ /* 0x000fe40000000000 */
[----:B------:R-:W-:Y:S01]  /*7310*/  FADD R19, R19, -1 ;  /* 0xbf80000013137421 */ /* 0x000fe20000000000 */
[----:B------:R0:W-:Y:S01]  /*7320*/  STS.128 [R56], R48 ;  /* 0x0000003038007388 */ /* 0x0001e20000000c00 */
[----:B------:R-:W-:Y:S02]  /*7330*/  FFMA.FTZ R12, R7, R12, -0.17900948226451873779 ;  /* 0xbe374e43070c7423 */ /* 0x000fe4000001000c */
[-C--:B------:R-:W-:Y:S02]  /*7340*/  FFMA.FTZ R14, R13, R18.reuse, -0.16845393180847167969 ;  /* 0xbe2c7f300d0e7423 */ /* 0x080fe40000010012 */
[-C--:B------:R-:W-:Y:S02]  /*7350*/  FFMA.FTZ R17, R16, R18.reuse, -0.16845393180847167969 ;  /* 0xbe2c7f3010117423 */ /* 0x080fe40000010012 */
[----:B------:R-:W-:-:S02]  /*7360*/  FFMA.FTZ R18, R19, R18, -0.16845393180847167969 ;  /* 0xbe2c7f3013127423 */ /* 0x000fc40000010012 */
[----:B------:R-:W-:Y:S02]  /*7370*/  FFMA.FTZ R12, R7, R12, 0.20512372255325317383 ;  /* 0x3e520bf4070c7423 */ /* 0x000fe4000001000c */
[----:B------:R-:W-:Y:S02]  /*7380*/  FFMA.FTZ R18, R19, R18, 0.1716887056827545166 ;  /* 0x3e2fcf2a13127423 */ /* 0x000fe40000010012 */
[----:B------:R-:W-:Y:S02]  /*7390*/  FFMA.FTZ R12, R7, R12, -0.24046532809734344482 ;  /* 0xbe763c8b070c7423 */ /* 0x000fe4000001000c */
[----:B------:R-:W-:Y:S02]  /*73a0*/  FFMA.FTZ R17, R16, R17, 0.1716887056827545166 ;  /* 0x3e2fcf2a10117423 */ /* 0x000fe40000010011 */
[----:B------:R-:W-:Y:S02]  /*73b0*/  FFMA.FTZ R18, R19, R18, -0.17900948226451873779 ;  /* 0xbe374e4313127423 */ /* 0x000fe40000010012 */
[----:B------:R-:W-:-:S02]  /*73c0*/  FFMA.FTZ R12, R7, R12, 0.28857114911079406738 ;  /* 0x3e93bf99070c7423 */ /* 0x000fc4000001000c */
[----:B------:R-:W-:Y:S02]  /*73d0*/  FFMA.FTZ R14, R13, R14, 0.1716887056827545166 ;  /* 0x3e2fcf2a0d0e7423 */ /* 0x000fe4000001000e */
[C---:B------:R-:W-:Y:S02]  /*73e0*/  FFMA.FTZ R17, R16.reuse, R17, -0.17900948226451873779 ;  /* 0xbe374e4310117423 */ /* 0x040fe40000010011 */
[----:B------:R-:W-:Y:S02]  /*73f0*/  FFMA.FTZ R18, R19, R18, 0.20512372255325317383 ;  /* 0x3e520bf413127423 */ /* 0x000fe40000010012 */
[----:B------:R-:W-:Y:S02]  /*7400*/  FFMA.FTZ R12, R7, R12, -0.36067417263984680176 ;  /* 0xbeb8aa49070c7423 */ /* 0x000fe4000001000c */
[----:B------:R-:W-:Y:S02]  /*7410*/  FFMA.FTZ R14, R13, R14, -0.17900948226451873779 ;  /* 0xbe374e430d0e7423 */ /* 0x000fe4000001000e */
[----:B------:R-:W-:-:S02]  /*7420*/  FFMA.FTZ R17, R16, R17, 0.20512372255325317383 ;  /* 0x3e520bf410117423 */ /* 0x000fc40000010011 */
[----:B------:R-:W-:Y:S02]  /*7430*/  FFMA.FTZ R18, R19, R18, -0.24046532809734344482 ;  /* 0xbe763c8b13127423 */ /* 0x000fe40000010012 */
[----:B------:R-:W-:Y:S02]  /*7440*/  FFMA.FTZ R12, R7, R12, 0.48089820146560668945 ;  /* 0x3ef6384a070c7423 */ /* 0x000fe4000001000c */
[----:B------:R-:W-:Y:S02]  /*7450*/  FFMA.FTZ R14, R13, R14, 0.20512372255325317383 ;  /* 0x3e520bf40d0e7423 */ /* 0x000fe4000001000e */
[----:B------:R-:W-:Y:S02]  /*7460*/  FFMA.FTZ R17, R16, R17, -0.24046532809734344482 ;  /* 0xbe763c8b10117423 */ /* 0x000fe40000010011 */
[----:B------:R-:W-:Y:S02]  /*7470*/  FFMA.FTZ R18, R19, R18, 0.28857114911079406738 ;  /* 0x3e93bf9913127423 */ /* 0x000fe40000010012 */
[----:B------:R-:W-:-:S02]  /*7480*/  FFMA.FTZ R12, R7, R12, -0.72134751081466674805 ;  /* 0xbf38aa3b070c7423 */ /* 0x000fc4000001000c */
[----:B------:R-:W-:Y:S02]  /*7490*/  FFMA.FTZ R14, R13, R14, -0.24046532809734344482 ;  /* 0xbe763c8b0d0e7423 */ /* 0x000fe4000001000e */
[C---:B------:R-:W-:Y:S02]  /*74a0*/  FFMA.FTZ R17, R16.reuse, R17, 0.28857114911079406738 ;  /* 0x3e93bf9910117423 */ /* 0x040fe40000010011 */
[----:B------:R-:W-:Y:S02]  /*74b0*/  FFMA.FTZ R18, R19, R18, -0.36067417263984680176 ;  /* 0xbeb8aa4913127423 */ /* 0x000fe40000010012 */
[----:B------:R-:W-:Y:S02]  /*74c0*/  FMUL R12, R7, R12 ;  /* 0x0000000c070c7220 */ /* 0x000fe40000400000 */
[----:B------:R-:W-:Y:S02]  /*74d0*/  FFMA.FTZ R14, R13, R14, 0.28857114911079406738 ;  /* 0x3e93bf990d0e7423 */ /* 0x000fe4000001000e */
[----:B------:R-:W-:-:S02]  /*74e0*/  FFMA.FTZ R17, R16, R17, -0.36067417263984680176 ;  /* 0xbeb8aa4910117423 */ /* 0x000fc40000010011 */
[----:B------:R-:W-:Y:S02]  /*74f0*/  FFMA.FTZ R18, R19, R18, 0.48089820146560668945 ;  /* 0x3ef6384a13127423 */ /* 0x000fe40000010012 */
[----:B------:R-:W-:Y:S02]  /*7500*/  FMUL R12, R7, R12 ;  /* 0x0000000c070c7220 */ /* 0x000fe40000400000 */
[----:B------:R-:W-:Y:S02]  /*7510*/  FFMA.FTZ R14, R13, R14, -0.36067417263984680176 ;  /* 0xbeb8aa490d0e7423 */ /* 0x000fe4000001000e */
[----:B------:R-:W-:Y:S02]  /*7520*/  FFMA.FTZ R17, R16, R17, 0.48089820146560668945 ;  /* 0x3ef6384a10117423 */ /* 0x000fe40000010011 */
[----:B------:R-:W-:Y:S02]  /*7530*/  FFMA.FTZ R18, R19, R18, -0.72134751081466674805 ;  /* 0xbf38aa3b13127423 */ /* 0x000fe40000010012 */
[----:B------:R-:W-:-:S02]  /*7540*/  FFMA.FTZ R12, R7, 1.4426950216293334961, R12 ;  /* 0x3fb8aa3b070c7823 */ /* 0x000fc4000001000c */
[----:B------:R-:W-:Y:S02]  /*7550*/  FFMA.FTZ R14, R13, R14, 0.48089820146560668945 ;  /* 0x3ef6384a0d0e7423 */ /* 0x000fe4000001000e */
[C---:B------:R-:W-:Y:S02]  /*7560*/  FFMA.FTZ R17, R16.reuse, R17, -0.72134751081466674805 ;  /* 0xbf38aa3b10117423 */ /* 0x040fe40000010011 */
[----:B------:R-:W-:Y:S02]  /*7570*/  FMUL R18, R19, R18 ;  /* 0x0000001213127220 */ /* 0x000fe40000400000 */
[----:B------:R-:W-:Y:S01]  /*7580*/  FADD R7, R5, R12 ;  /* 0x0000000c05077221 */ /* 0x000fe20000000000 */
[----:B------:R-:W-:Y:S01]  /*7590*/  @P0 MOV R5, 0x7f800000 ;  /* 0x7f80000000050802 */ /* 0x000fe20000000f00 */
[----:B------:R-:W-:Y:S01]  /*75a0*/  FFMA.FTZ R14, R13, R14, -0.72134751081466674805 ;  /* 0xbf38aa3b0d0e7423 */ /* 0x000fe2000001000e */
[----:B------:R-:W-:Y:S01]  /*75b0*/  @P5 MOV R12, 0x7f800000 ;  /* 0x7f800000000c5802 */ /* 0x000fe20000000f00 */
[----:B------:R-:W-:-:S02]  /*75c0*/  FMUL R17, R16, R17 ;  /* 0x0000001110117220 */ /* 0x000fc40000400000 */
[----:B------:R-:W-:Y:S02]  /*75d0*/  FMUL R18, R19, R18 ;  /* 0x0000001213127220 */ /* 0x000fe40000400000 */
[----:B------:R-:W-:Y:S02]  /*75e0*/  FMUL R14, R13, R14 ;  /* 0x0000000e0d0e7220 */ /* 0x000fe40000400000 */
[----:B------:R-:W-:Y:S01]  /*75f0*/  @P0 FFMA.FTZ R7, R58, R5, +INF ;  /* 0x7f8000003a070423 */ /* 0x000fe20000010005 */
[----:B------:R-:W-:Y:S01]  /*7600*/  @P4 MOV R5, 0x7f800000 ;  /* 0x7f80000000054802 */ /* 0x000fe20000000f00 */
[----:B------:R-:W-:Y:S01]  /*7610*/  FMUL R17, R16, R17 ;  /* 0x0000001110117220 */ /* 0x000fe20000400000 */
[----:B------:R-:W-:Y:S01]  /*7620*/  FSETP.NEU.AND P0, PT, R62, RZ, PT ;  /* 0x000000ff3e00720b */ /* 0x000fe20003f0d000 */
[----:B------:R-:W-:Y:S01]  /*7630*/  FFMA.FTZ R19, R19, 1.4426950216293334961, R18 ;  /* 0x3fb8aa3b13137823 */ /* 0x000fe20000010012 */
[----:B------:R-:W-:Y:S01]  /*7640*/  FSEL R7, R7, -INF , P3 ;  /* 0xff80000007077808 */ /* 0x000fe20001800000 */
[----:B------:R-:W-:-:S02]  /*7650*/  FMUL R14, R13, R14 ;  /* 0x0000000e0d0e7220 */ /* 0x000fc40000400000 */
[----:B------:R-:W-:Y:S01]  /*7660*/  FFMA.FTZ R16, R16, 1.4426950216293334961, R17 ;  /* 0x3fb8aa3b10107823 */ /* 0x000fe20000010011 */
[C---:B------:R-:W-:Y:S01]  /*7670*/  LEA R17, R93.reuse, R93, 0x2 ;  /* 0x0000005d5d117211 */ /* 0x040fe200078e10ff */
[----:B------:R-:W-:Y:S01]  /*7680*/  FADD R89, R20, R19 ;  /* 0x0000001314597221 */ /* 0x000fe20000000000 */
[----:B------:R-:W-:Y:S01]  /*7690*/  LOP3.LUT R20, R4, 0x40, RZ, 0x3c, !PT ;  /* 0x0000004004147812 */ /* 0x000fe200078e3cff */
[----:B------:R-:W-:Y:S01]  /*76a0*/  @P4 FFMA.FTZ R89, R62, R5, +INF ;  /* 0x7f8000003e594423 */ /* 0x000fe20000010005 */
[----:B------:R-:W-:Y:S01]  /*76b0*/  SHF.L.U32 R5, R93, 0x1, RZ ;  /* 0x000000015d057819 */ /* 0x000fe200000006ff */
[----:B------:R-:W-:Y:S01]  /*76c0*/  FFMA.FTZ R14, R13, 1.4426950216293334961, R14 ;  /* 0x3fb8aa3b0d0e7823 */ /* 0x000fe2000001000e */
[----:B------:R-:W-:Y:S01]  /*76d0*/  @P1 MOV R13, 0x7f800000 ;  /* 0x7f800000000d1802 */ /* 0x000fe20000000f00 */
[----:B------:R-:W-:Y:S01]  /*76e0*/  FADD R88, R15, R16 ;  /* 0x000000100f587221 */ /* 0x000fe20000000000 */
[----:B------:R-:W-:Y:S01]  /*76f0*/  IADD3 R28, P4, R5, R2, RZ ;  /* 0x00000002051c7210 */ /* 0x000fe20007f9e0ff */
[----:B------:R-:W-:Y:S01]  /*7700*/  @P5 FFMA.FTZ R88, R57, R12, +INF ;  /* 0x7f80000039585423 */ /* 0x000fe2000001000c */
[CC--:B------:R-:W-:Y:S01]  /*7710*/  LEA R30, P5, R93.reuse, R2.reuse, 0x2 ;  /* 0x000000025d1e7211 */ /* 0x0c0fe200078a10ff */
[C---:B------:R-:W-:Y:S01]  /*7720*/  IMAD R19, R93.reuse, 0x6, RZ ;  /* 0x000000065d137824 */ /* 0x040fe200078e02ff */
[CC--:B------:R-:W-:Y:S01]  /*7730*/  LEA.HI.X.SX32 R29, R93.reuse, R3.reuse, 0x1, P4 ;  /* 0x000000035d1d7211 */ /* 0x0c0fe200020f0eff */
[----:B------:R-:W-:Y:S01]  /*7740*/  IMAD R27, R93, 0xa, RZ ;  /* 0x0000000a5d1b7824 */ /* 0x000fe200078e02ff */
[----:B------:R-:W-:Y:S01]  /*7750*/  LEA.HI.X.SX32 R31, R5, R3, 0x1, P5 ;  /* 0x00000003051f7211 */ /* 0x000fe200028f0eff */
[----:B------:R-:W-:Y:S01]  /*7760*/  FADD R11, R11, R14 ;  /* 0x0000000e0b0b7221 */ /* 0x000fe20000000000 */
[-C--:B------:R-:W-:Y:S01]  /*7770*/  IADD3 R32, P6, R19, R2.reuse, RZ ;  /* 0x0000000213207210 */ /* 0x080fe20007fde0ff */
[----:B------:R-:W-:Y:S01]  /*7780*/  @P1 FFMA.FTZ R11, R60, R13, +INF ;  /* 0x7f8000003c0b1423 */ /* 0x000fe2000001000d */
[C---:B------:R-:W-:Y:S01]  /*7790*/  LEA R13, R93.reuse, R93, 0x1 ;  /* 0x0000005d5d0d7211 */ /* 0x040fe200078e08ff */
[C---:B0-----:R-:W-:Y:S01]  /*77a0*/  IMAD R51, R93.reuse, 0xc, RZ ;  /* 0x0000000c5d337824 */ /* 0x041fe200078e02ff */
[C---:B------:R-:W-:Y:S01]  /*77b0*/  SHF.L.U32 R15, R93.reuse, 0x2, RZ ;  /* 0x000000025d0f7819 */ /* 0x040fe200000006ff */
[C---:B------:R-:W-:Y:S01]  /*77c0*/  IMAD R55, R93.reuse, 0xe, RZ ;  /* 0x0000000e5d377824 */ /* 0x040fe200078e02ff */
[CC--:B------:R-:W-:Y:S01]  /*77d0*/  LEA R34, P4, R93.reuse, R2.reuse, 0x3 ;  /* 0x000000025d227211 */ /* 0x0c0fe200078818ff */
[----:B------:R-:W-:Y:S01]  /*77e0*/  IMAD R49, R93, 0xb, RZ ;  /* 0x0000000b5d317824 */ /* 0x000fe200078e02ff */
[-C--:B------:R-:W-:Y:S01]  /*77f0*/  IADD3 R36, P5, R27, R2.reuse, RZ ;  /* 0x000000021b247210 */ /* 0x080fe20007fbe0ff */
[----:B------:R-:W-:Y:S01]  /*7800*/  IMAD R53, R93, 0xd, RZ ;  /* 0x0000000d5d357824 */ /* 0x000fe200078e02ff */
[-C--:B------:R-:W-:Y:S01]  /*7810*/  LEA.HI.X.SX32 R33, R13, R3.reuse, 0x1, P6 ;  /* 0x000000030d217211 */ /* 0x080fe200030f0eff */
[----:B------:R-:W-:Y:S01]  /*7820*/  IMAD R99, R93, 0x26, RZ ;  /* 0x000000265d637824 */ /* 0x000fe200078e02ff */
[-C--:B------:R-:W-:Y:S01]  /*7830*/  IADD3 R38, P6, R51, R2.reuse, RZ ;  /* 0x0000000233267210 */ /* 0x080fe20007fde0ff */
[----:B------:R-:W-:Y:S01]  /*7840*/  IMAD R101, R93, 0x28, RZ ;  /* 0x000000285d657824 */ /* 0x000fe200078e02ff */
[-C--:B------:R-:W-:Y:S01]  /*7850*/  LEA.HI.X.SX32 R35, R15, R3.reuse, 0x1, P4 ;  /* 0x000000030f237211 */ /* 0x080fe200020f0eff */
[----:B------:R-:W-:Y:S01]  /*7860*/  BAR.SYNC.DEFER_BLOCKING 0x0 ;  /* 0x0000000000007b1d */ /* 0x000fe20000010000 */
[-C--:B------:R-:W-:Y:S01]  /*7870*/  LEA.HI.X.SX32 R37, R17, R3.reuse, 0x1, P5 ;  /* 0x0000000311257211 */ /* 0x080fe200028f0eff */
[----:B------:R-:W-:Y:S01]  /*7880*/  IMAD R65, R93, 0x13, RZ ;  /* 0x000000135d417824 */ /* 0x000fe200078e02ff */
[-C--:B------:R-:W-:Y:S01]  /*7890*/  IADD3 R40, P4, R55, R2.reuse, RZ ;  /* 0x0000000237287210 */ /* 0x080fe20007f9e0ff */
[C---:B------:R-:W-:Y:S01]  /*78a0*/  IMAD R103, R93.reuse, 0x2a, RZ ;  /* 0x0000002a5d677824 */ /* 0x040fe200078e02ff */
[CC--:B------:R-:W-:Y:S01]  /*78b0*/  LEA R42, P5, R93.reuse, R2.reuse, 0x4 ;  /* 0x000000025d2a7211 */ /* 0x0c0fe200078a20ff */
[C---:B------:R-:W-:Y:S01]  /*78c0*/  IMAD R105, R93.reuse, 0x2c, RZ ;  /* 0x0000002c5d697824 */ /* 0x040fe200078e02ff */
[----:B------:R-:W-:Y:S01]  /*78d0*/  LOP3.LUT R16, R4, 0x20, RZ, 0x3c, !PT ;  /* 0x0000002004107812 */ /* 0x000fe200078e3cff */
[----:B------:R-:W-:Y:S01]  /*78e0*/  IMAD R69, R93, 0x15, RZ ;  /* 0x000000155d457824 */ /* 0x000fe200078e02ff */
[-C--:B------:R-:W-:Y:S01]  /*78f0*/  LEA.HI.X.SX32 R39, R19, R3.reuse, 0x1, P6 ;  /* 0x0000000313277211 */ /* 0x080fe200030f0eff */
        /* <DEDUP_REMOVED lines=11> */
[-C--:B------:R-:W-:Y:S01]  /*79b0*/  LEA.HI.X.SX32 R45, R25, R3.reuse, 0x1, P6 ;  /* 0x00000003192d7211 */ /* 0x080fe200030f0eff */
[----:B------:R-:W-:Y:S01]  /*79c0*/  IMAD R115, R93, 0x36, RZ ;  /* 0x000000365d737824 */ /* 0x000fe200078e02ff */
[-C--:B------:R-:W-:Y:S01]  /*79d0*/  IADD3 R50, P6, R75, R2.reuse, RZ ;  /* 0x000000024b327210 */ /* 0x080fe20007fde0ff */
[----:B------:R0:W1:Y:S01]  /*79e0*/  LDS.128 R12, [R4] ;  /* 0x00000000040c7984 */ /* 0x0000620000000c00 */
[-C--:B------:R-:W-:Y:S01]  /*79f0*/  LEA.HI.X.SX32 R47, R27, R3.reuse, 0x1, P4 ;  /* 0x000000031b2f7211 */ /* 0x080fe200020f0eff */
[----:B------:R-:W-:Y:S01]  /*7a00*/  IMAD R117, R93, 0x38, RZ ;  /* 0x000000385d757824 */ /* 0x000fe200078e02ff */
[-C--:B------:R-:W-:Y:S01]  /*7a10*/  LEA.HI.X.SX32 R49, R49, R3.reuse, 0x1, P5 ;  /* 0x0000000331317211 */ /* 0x080fe200028f0eff */
[----:B------:R-:W2:Y:S01]  /*7a20*/  LDS.128 R16, [R16] ;  /* 0x0000000010107984 */ /* 0x000ea20000000c00 */
[-C--:B------:R-:W-:Y:S01]  /*7a30*/  IADD3 R52, P5, R79, R2.reuse, RZ ;  /* 0x000000024f347210 */ /* 0x080fe20007fbe0ff */
[----:B------:R-:W-:Y:S01]  /*7a40*/  IMAD R81, R93, 0x1b, RZ ;  /* 0x0000001b5d517824 */ /* 0x000fe200078e02ff */
[-C--:B------:R-:W-:Y:S01]  /*7a50*/  LEA.HI.X.SX32 R51, R51, R3.reuse, 0x1, P6 ;  /* 0x0000000333337211 */ /* 0x080fe200030f0eff */
[----:B------:R-:W3:Y:S01]  /*7a60*/  LDS.128 R20, [R20] ;  /* 0x0000000014147984 */ /* 0x000ee20000000c00 */
[----:B------:R-:W-:Y:S01]  /*7a70*/  FSETP.NEU.AND P1, PT, R57, RZ, PT ;  /* 0x000000ff3900720b */ /* 0x000fe20003f2d000 */
[----:B------:R-:W-:Y:S01]  /*7a80*/  IMAD R119, R93, 0x3a, RZ ;  /* 0x0000003a5d777824 */ /* 0x000fe200078e02ff */
[-C--:B------:R-:W-:Y:S01]  /*7a90*/  IADD3 R54, P6, R83, R2.reuse, RZ ;  /* 0x0000000253367210 */ /* 0x080fe20007fde0ff */
[----:B------:R-:W4:Y:S01]  /*7aa0*/  LDS.128 R24, [R24] ;  /* 0x0000000018187984 */ /* 0x000f220000000c00 */
[----:B------:R-:W-:Y:S01]  /*7ab0*/  LEA.HI.X.SX32 R53, R53, R3, 0x1, P5 ;  /* 0x0000000335357211 */ /* 0x000fe200028f0eff */
[C---:B------:R-:W-:Y:S01]  /*7ac0*/  IMAD R121, R93.reuse, 0x3c, RZ ;  /* 0x0000003c5d797824 */ /* 0x040fe200078e02ff */
[C---:B------:R-:W-:Y:S01]  /*7ad0*/  LEA R57, R93.reuse, -R93, 0x4 ;  /* 0x8000005d5d397211 */ /* 0x040fe200078e20ff */
[----:B------:R-:W-:Y:S01]  /*7ae0*/  IMAD R123, R93, 0x3e, RZ ;  /* 0x0000003e5d7b7824 */ /* 0x000fe200078e02ff */
[-C--:B------:R-:W-:Y:S01]  /*7af0*/  IADD3 R56, P5, R87, R2.reuse, RZ ;  /* 0x0000000257387210 */ /* 0x080fe20007fbe0ff */
[C---:B------:R-:W-:Y:S01]  /*7b00*/  IMAD R85, R93.reuse, 0x1d, RZ ;  /* 0x0000001d5d557824 */ /* 0x040fe200078e02ff */
[----:B------:R-:W-:Y:S01]  /*7b10*/  LEA R58, P4, R93, R2, 0x5 ;  /* 0x000000025d3a7211 */ /* 0x000fe200078828ff */
[----:B------:R-:W-:Y:S01]  /*7b20*/  FFMA R6, R7, 0.69314718246459960938, R6 ;  /* 0x3f31721807067823 */ /* 0x000fe20000000006 */
[----:B------:R-:W-:-:S02]  /*7b30*/  LEA.HI.X.SX32 R55, R55, R3, 0x1, P6 ;  /* 0x0000000337377211 */ /* 0x000fc400030f0eff */
[-C--:B------:R-:W-:Y:S02]  /*7b40*/  IADD3 R60, P6, R95, R2.reuse, RZ ;  /* 0x000000025f3c7210 */ /* 0x080fe40007fde0ff */
[-C--:B------:R-:W-:Y:S02]  /*7b50*/  LEA.HI.X.SX32 R57, R57, R3.reuse, 0x1, P5 ;  /* 0x0000000339397211 */ /* 0x080fe400028f0eff */
[-C--:B------:R-:W-:Y:S02]  /*7b60*/  IADD3 R62, P5, R97, R2.reuse, RZ ;  /* 0x00000002613e7210 */ /* 0x080fe40007fbe0ff */
[-C--:B------:R-:W-:Y:S02]  /*7b70*/  LEA.HI.X.SX32 R59, R59, R3.reuse, 0x1, P4 ;  /* 0x000000033b3b7211 */ /* 0x080fe400020f0eff */
[----:B0-----:R-:W-:Y:S02]  /*7b80*/  IADD3 R4, P4, R99, R2, RZ ;  /* 0x0000000263047210 */ /* 0x001fe40007f9e0ff */
[----:B------:R-:W-:-:S02]  /*7b90*/  LEA.HI.X.SX32 R61, R61, R3, 0x1, P6 ;  /* 0x000000033d3d7211 */ /* 0x000fc400030f0eff */
[-C--:B------:R-:W-:Y:S02]  /*7ba0*/  IADD3 R64, P6, R101, R2.reuse, RZ ;  /* 0x0000000265407210 */ /* 0x080fe40007fde0ff */
[-C--:B------:R-:W-:Y:S02]  /*7bb0*/  LEA.HI.X.SX32 R63, R63, R3.reuse, 0x1, P5 ;  /* 0x000000033f3f7211 */ /* 0x080fe400028f0eff */
[-C--:B------:R-:W-:Y:S01]  /*7bc0*/  IADD3 R66, P5, R103, R2.reuse, RZ ;  /* 0x0000000267427210 */ /* 0x080fe20007fbe0ff */
[----:B-1----:R2:W-:Y:S01]  /*7bd0*/  STG.E.U16 [R2.64], R12 ;  /* 0x0000000c02007986 */ /* 0x0025e2000c101504 */
[-C--:B------:R-:W-:Y:S02]  /*7be0*/  LEA.HI.X.SX32 R5, R65, R3.reuse, 0x1, P4 ;  /* 0x0000000341057211 */ /* 0x080fe400020f0eff */
[----:B------:R-:W-:Y:S02]  /*7bf0*/  IADD3 R68, P4, R105, R2, RZ ;  /* 0x0000000269447210 */ /* 0x000fe40007f9e0ff */
[----:B------:R-:W-:-:S02]  /*7c00*/  LEA.HI.X.SX32 R65, R67, R3, 0x1, P6 ;  /* 0x0000000343417211 */ /* 0x000fc400030f0eff */
[-C--:B------:R-:W-:Y:S02]  /*7c10*/  IADD3 R70, P6, R107, R2.reuse, RZ ;  /* 0x000000026b467210 */ /* 0x080fe40007fde0ff */
[-C--:B------:R-:W-:Y:S02]  /*7c20*/  LEA.HI.X.SX32 R67, R69, R3.reuse, 0x1, P5 ;  /* 0x0000000345437211 */ /* 0x080fe400028f0eff */
[-C--:B------:R-:W-:Y:S02]  /*7c30*/  IADD3 R72, P5, R109, R2.reuse, RZ ;  /* 0x000000026d487210 */ /* 0x080fe40007fbe0ff */
        /* <DEDUP_REMOVED lines=12> */
[----:B------:R-:W-:Y:S02]  /*7d00*/  LEA.HI.X.SX32 R81, R83, R3, 0x1, P4 ;  /* 0x0000000353517211 */ /* 0x000fe400020f0eff */
[----:B------:R-:W-:Y:S02]  /*7d10*/  IADD3 R86, P4, R123, R2, RZ ;  /* 0x000000027b567210 */ /* 0x000fe40007f9e0ff */
[----:B------:R-:W-:-:S02]  /*7d20*/  PRMT R90, R12, 0x7632, R90 ;  /* 0x000076320c5a7816 */ /* 0x000fc4000000005a */
[-C--:B------:R-:W-:Y:S02]  /*7d30*/  LEA.HI.X.SX32 R83, R85, R3.reuse, 0x1, P6 ;  /* 0x0000000355537211 */ /* 0x080fe400030f0eff */
[-C--:B------:R-:W-:Y:S01]  /*7d40*/  LEA.HI.X.SX32 R85, R87, R3.reuse, 0x1, P5 ;  /* 0x0000000357557211 */ /* 0x080fe200028f0eff */
[----:B------:R0:W-:Y:S01]  /*7d50*/  STG.E.U16 [R28.64], R90 ;  /* 0x0000005a1c007986 */ /* 0x0001e2000c101504 */
[----:B------:R-:W-:Y:S02]  /*7d60*/  LEA.HI.X.SX32 R87, R91, R3, 0x1, P4 ;  /* 0x000000035b577211 */ /* 0x000fe400020f0eff */
[----:B--2---:R-:W-:Y:S01]  /*7d70*/  PRMT R3, R16, 0x7632, R3 ;  /* 0x0000763210037816 */ /* 0x004fe20000000003 */
[----:B------:R1:W-:Y:S01]  /*7d80*/  STG.E.U16 [R30.64], R16 ;  /* 0x000000101e007986 */ /* 0x0003e2000c101504 */
[----:B------:R-:W-:Y:S02]  /*7d90*/  PRMT R2, R17, 0x7632, R2 ;  /* 0x0000763211027816 */ /* 0x000fe40000000002 */
[----:B------:R-:W-:Y:S01]  /*7da0*/  PRMT R12, R18, 0x7632, R12 ;  /* 0x00007632120c7816 */ /* 0x000fe2000000000c */
[----:B------:R2:W-:Y:S01]  /*7db0*/  STG.E.U16 [R32.64], R3 ;  /* 0x0000000320007986 */ /* 0x0005e2000c101504 */
[----:B------:R-:W-:-:S02]  /*7dc0*/  FSEL R88, R88, -INF , P1 ;  /* 0xff80000058587808 */ /* 0x000fc40000800000 */
[----:B------:R-:W-:Y:S01]  /*7dd0*/  FSEL R11, R11, -INF , P2 ;  /* 0xff8000000b0b7808 */ /* 0x000fe20001000000 */
[----:B---3--:R3:W-:Y:S01]  /*7de0*/  STG.E.U16 [R34.64], R20 ;  /* 0x0000001422007986 */ /* 0x0087e2000c101504 */
[----:B0-----:R-:W-:Y:S01]  /*7df0*/  PRMT R29, R20, 0x7632, R29 ;  /* 0x00007632141d7816 */ /* 0x001fe2000000001d */
[----:B------:R-:W-:Y:S01]  /*7e00*/  FFMA R88, R88, 0.69314718246459960938, R9 ;  /* 0x3f31721858587823 */ /* 0x000fe20000000009 */
[----:B----4-:R-:W-:Y:S01]  /*7e10*/  PRMT R28, R25, 0x7632, R28 ;  /* 0x00007632191c7816 */ /* 0x010fe2000000001c */
[----:B------:R-:W-:Y:S01]  /*7e20*/  FFMA R7, R11, 0.69314718246459960938, R8 ;  /* 0x3f3172180b077823 */ /* 0x000fe20000000008 */
[----:B-1----:R-:W-:Y:S01]  /*7e30*/  PRMT R31, R24, 0x7632, R31 ;  /* 0x00007632181f7816 */ /* 0x002fe2000000001f */
[----:B------:R0:W-:Y:S01]  /*7e40*/  STG.E.U16 [R36.64], R29 ;  /* 0x0000001d24007986 */ /* 0x0001e2000c101504 */
[----:B------:R-:W-:Y:S02]  /*7e50*/  PRMT R30, R14, 0x7632, R30 ;  /* 0x000076320e1e7816 */ /* 0x000fe4000000001e */
[----:B--2---:R-:W-:Y:S01]  /*7e60*/  PRMT R33, R13, 0x7632, R33 ;  /* 0x000076320d217816 */ /* 0x004fe20000000021 */
[----:B------:R1:W-:Y:S01]  /*7e70*/  STG.E.U16 [R38.64], R24 ;  /* 0x0000001826007986 */ /* 0x0003e2000c101504 */
[----:B------:R-:W-:-:S02]  /*7e80*/  PRMT R3, R21, 0x7632, R3 ;  /* 0x0000763215037816 */ /* 0x000fc40000000003 */
[----:B---3--:R-:W-:Y:S01]  /*7e90*/  PRMT R35, R26, 0x7632, R35 ;  /* 0x000076321a237816 */ /* 0x008fe20000000023 */
[----:B------:R2:W-:Y:S01]  /*7ea0*/  STG.E.U16 [R40.64], R31 ;  /* 0x0000001f28007986 */ /* 0x0005e2000c101504 */
[----:B------:R-:W-:Y:S02]  /*7eb0*/  FSEL R89, R89, -INF , P0 ;  /* 0xff80000059597808 */ /* 0x000fe40000000000 */
[----:B------:R-:W-:Y:S01]  /*7ec0*/  LOP3.LUT R9, R96, 0x1f8, RZ, 0xc0, !PT ;  /* 0x000001f860097812 */ /* 0x000fe200078ec0ff */
[----:B------:R3:W-:Y:S01]  /*7ed0*/  STG.E.U16 [R42.64], R13 ;  /* 0x0000000d2a007986 */ /* 0x0007e2000c101504 */
[----:B0-----:R-:W-:Y:S01]  /*7ee0*/  PRMT R37, R15, 0x7632, R37 ;  /* 0x000076320f257816 */ /* 0x001fe20000000025 */
[----:B------:R-:W-:Y:S01]  /*7ef0*/  FFMA R89, R89, 0.69314718246459960938, R10 ;  /* 0x3f31721859597823 */ /* 0x000fe2000000000a */
[----:B------:R-:W-:Y:S01]  /*7f00*/  SHF.L.U32 R8, R92, 0x2, RZ ;  /* 0x000000025c087819 */ /* 0x000fe200000006ff */
[----:B------:R0:W-:Y:S01]  /*7f10*/  STG.E.U16 [R44.64], R33 ;  /* 0x000000212c007986 */ /* 0x0001e2000c101504 */
[----:B-1----:R-:W-:-:S03]  /*7f20*/  PRMT R39, R19, 0x7632, R39 ;  /* 0x0000763213277816 */ /* 0x002fc60000000027 */
[----:B------:R-:W-:Y:S01]  /*7f30*/  STG.E.U16 [R46.64], R17 ;  /* 0x000000112e007986 */ /* 0x000fe2000c101504 */
[----:B--2---:R-:W-:-:S03]  /*7f40*/  PRMT R41, R23, 0x7632, R41 ;  /* 0x0000763217297816 */ /* 0x004fc60000000029 */
[----:B------:R1:W-:Y:S01]  /*7f50*/  STG.E.U16 [R48.64], R2 ;  /* 0x0000000230007986 */ /* 0x0003e2000c101504 */
[----:B---3--:R-:W-:-:S03]  /*7f60*/  PRMT R43, R27, 0x7632, R43 ;  /* 0x000076321b2b7816 */ /* 0x008fc6000000002b */
[----:B------:R-:W-:Y:S01]  /*7f70*/  STG.E.U16 [R50.64], R21 ;  /* 0x0000001532007986 */ /* 0x000fe2000c101504 */
[----:B0-----:R-:W-:-:S03]  /*7f80*/  PRMT R33, R22, 0x7632, R33 ;  /* 0x0000763216217816 */ /* 0x001fc60000000021 */
[----:B------:R0:W-:Y:S04]  /*7f90*/  STG.E.U16 [R52.64], R3 ;  /* 0x0000000334007986 */ /* 0x0001e8000c101504 */
[----:B------:R-:W-:Y:S01]  /*7fa0*/  STG.E.U16 [R54.64], R25 ;  /* 0x0000001936007986 */ /* 0x000fe2000c101504 */
[----:B-1----:R-:W-:-:S03]  /*7fb0*/  IMAD R2, R94, c[0x0][0x1cc], RZ ;  /* 0x000073005e027a24 */ /* 0x002fc600078e02ff */
[----:B------:R-:W-:Y:S04]  /*7fc0*/  STG.E.U16 [R56.64], R28 ;  /* 0x0000001c38007986 */ /* 0x000fe8000c101504 */
[----:B------:R-:W-:Y:S01]  /*7fd0*/  STG.E.U16 [R58.64], R14 ;  /* 0x0000000e3a007986 */ /* 0x000fe2000c101504 */
[----:B0-----:R-:W-:-:S03]  /*7fe0*/  SHF.L.U32 R3, R2, 0x2, RZ ;  /* 0x0000000202037819 */ /* 0x001fc600000006ff */
[----:B------:R-:W-:Y:S04]  /*7ff0*/  STG.E.U16 [R60.64], R30 ;  /* 0x0000001e3c007986 */ /* 0x000fe8000c101504 */
[----:B------:R-:W-:Y:S04]  /*8000*/  STG.E.U16 [R62.64], R18 ;  /* 0x000000123e007986 */ /* 0x000fe8000c101504 */
[----:B------:R0:W-:Y:S04]  /*8010*/  STG.E.U16 [R4.64], R12 ;  /* 0x0000000c04007986 */ /* 0x0001e8000c101504 */
[----:B------:R-:W-:Y:S04]  /*8020*/  STG.E.U16 [R64.64], R22 ;  /* 0x0000001640007986 */ /* 0x000fe8000c101504 */
[----:B------:R-:W-:Y:S04]  /*8030*/  STG.E.U16 [R66.64], R33 ;  /* 0x0000002142007986 */ /* 0x000fe8000c101504 */
[----:B------:R-:W-:Y:S01]  /*8040*/  STG.E.U16 [R68.64], R26 ;  /* 0x0000001a44007986 */ /* 0x000fe2000c101504 */
[----:B0-----:R-:W-:-:S03]  /*8050*/  IMAD.HI R5, R92, 0x4, RZ ;  /* 0x000000045c057827 */ /* 0x001fc600078e02ff */
[----:B------:R-:W-:Y:S01]  /*8060*/  STG.E.U16 [R70.64], R35 ;  /* 0x0000002346007986 */ /* 0x000fe2000c101504 */
[----:B------:R-:W-:Y:S01]  /*8070*/  IMAD.HI R4, R2, 0x4, RZ ;  /* 0x0000000402047827 */ /* 0x000fe200078e02ff */
[----:B------:R-:W-:Y:S02]  /*8080*/  IADD3 R2, P0, P1, R8, c[0x0][0x180], R3 ;  /* 0x0000600008027a10 */ /* 0x000fe4000791e003 */
[----:B------:R-:W-:Y:S02]  /*8090*/  STG.E.U16 [R72.64], R15 ;  /* 0x0000000f48007986 */ /* 0x000fe4000c101504 */
[----:B------:R-:W-:Y:S02]  /*80a0*/  IADD3.X R3, R5, c[0x0][0x184], R4, P0, P1 ;  /* 0x0000610005037a10 */ /* 0x000fe400007e2404 */
[----:B------:R-:W-:Y:S04]  /*80b0*/  STG.E.U16 [R74.64], R37 ;  /* 0x000000254a007986 */ /* 0x000fe8000c101504 */
[----:B------:R-:W-:Y:S04]  /*80c0*/  STG.E.U16 [R76.64], R19 ;  /* 0x000000134c007986 */ /* 0x000fe8000c101504 */
[----:B------:R-:W-:Y:S04]  /*80d0*/  STG.E.U16 [R78.64], R39 ;  /* 0x000000274e007986 */ /* 0x000fe8000c101504 */
[----:B------:R-:W-:Y:S04]  /*80e0*/  STG.E.U16 [R80.64], R23 ;  /* 0x0000001750007986 */ /* 0x000fe8000c101504 */
[----:B------:R-:W-:Y:S04]  /*80f0*/  STG.E.U16 [R82.64], R41 ;  /* 0x0000002952007986 */ /* 0x000fe8000c101504 */
[----:B------:R-:W-:Y:S04]  /*8100*/  STG.E.U16 [R84.64], R27 ;  /* 0x0000001b54007986 */ /* 0x000fe8000c101504 */
[----:B------:R-:W-:Y:S04]  /*8110*/  STG.E.U16 [R86.64], R43 ;  /* 0x0000002b56007986 */ /* 0x000fe8000c101504 */
[----:B------:R-:W-:Y:S06]  /*8120*/  BAR.SYNC.DEFER_BLOCKING 0x0 ;  /* 0x0000000000007b1d */ /* 0x000fec0000010000 */
[----:B------:R-:W-:Y:S04]  /*8130*/  STS.64 [R9], R6 ;  /* 0x0000000609007388 */ /* 0x000fe80000000a00 */
[----:B------:R-:W-:Y:S04]  /*8140*/  STS.64 [R9+0x200], R88 ;  /* 0x0002005809007388 */ /* 0x000fe80000000a00 */
[----:B------:R-:W-:Y:S06]  /*8150*/  BAR.SYNC.DEFER_BLOCKING 0x0 ;  /* 0x0000000000007b1d */ /* 0x000fec0000010000 */
[----:B------:R-:W0:Y:S04]  /*8160*/  LDS R11, [R0] ;  /* 0x00000000000b7984 */ /* 0x000e280000000800 */
[----:B0-----:R-:W-:Y:S01]  /*8170*/  STG.E [R2.64], R11 ;  /* 0x0000000b02007986 */ /* 0x001fe2000c101904 */
[----:B------:R-:W-:Y:S05]  /*8180*/  EXIT ;  /* 0x000000000000794d */ /* 0x000fea0003800000 */
.L_x_2:
[----:B------:R-:W-:-:S00]  /*8190*/  BRA `(.L_x_2) ;  /* 0xfffffff000007947 */ /* 0x000fc0000383ffff */
[----:B------:R-:W-:-:S00]  /*81a0*/  NOP ;  /* 0x0000000000007918 */ /* 0x000fc00000000000 */
        /* <DEDUP_REMOVED lines=13> */
.L_x_3:


//--------------------- .nv.global.init           --------------------------
	.section	.nv.global.init,"aw",@progbits
.nv.global.init:
	.type		_$_str,@object
	.size		_$_str,(.L_0 - _$_str)
_$_str:
        /*0000*/ 	.byte	0x5f, 0x5f, 0x43, 0x55, 0x44, 0x41, 0x5f, 0x46, 0x54, 0x5a, 0x00
.L_0:


//--------------------- .nv.shared.attn_fwd       --------------------------
	.section	.nv.shared.attn_fwd,"aw",@nobits
	.sectionflags	@""
	.align	16
